//
// Generated by NVIDIA NVVM Compiler
//
// Compiler Build ID: CL-36424714
// Cuda compilation tools, release 13.0, V13.0.88
// Based on NVVM 20.0.0
//

.version 9.0
.target sm_100
.address_size 64

	// .globl	_Z11calDisByGPUPfS_S_ifiPl
.func  (.param .b64 func_retval0) __internal_accurate_pow
(
	.param .b64 __internal_accurate_pow_param_0
)
;

.visible .entry _Z11calDisByGPUPfS_S_ifiPl(
	.param .u64 .ptr .align 1 _Z11calDisByGPUPfS_S_ifiPl_param_0,
	.param .u64 .ptr .align 1 _Z11calDisByGPUPfS_S_ifiPl_param_1,
	.param .u64 .ptr .align 1 _Z11calDisByGPUPfS_S_ifiPl_param_2,
	.param .u32 _Z11calDisByGPUPfS_S_ifiPl_param_3,
	.param .f32 _Z11calDisByGPUPfS_S_ifiPl_param_4,
	.param .u32 _Z11calDisByGPUPfS_S_ifiPl_param_5,
	.param .u64 .ptr .align 1 _Z11calDisByGPUPfS_S_ifiPl_param_6
)
{
	.reg .pred 	%p<61>;
	.reg .b32 	%r<95>;
	.reg .b32 	%f<40>;
	.reg .b64 	%rd<25>;
	.reg .b64 	%fd<92>;

	ld.param.u64 	%rd9, [_Z11calDisByGPUPfS_S_ifiPl_param_0];
	ld.param.u64 	%rd10, [_Z11calDisByGPUPfS_S_ifiPl_param_1];
	ld.param.u64 	%rd6, [_Z11calDisByGPUPfS_S_ifiPl_param_2];
	ld.param.u32 	%r32, [_Z11calDisByGPUPfS_S_ifiPl_param_3];
	ld.param.f32 	%f17, [_Z11calDisByGPUPfS_S_ifiPl_param_4];
	ld.param.u32 	%r33, [_Z11calDisByGPUPfS_S_ifiPl_param_5];
	ld.param.u64 	%rd7, [_Z11calDisByGPUPfS_S_ifiPl_param_6];
	cvta.to.global.u64 	%rd1, %rd9;
	cvta.to.global.u64 	%rd2, %rd10;
	// begin inline asm
	mov.u64 	%rd8, %clock64;
	// end inline asm
	mov.u32 	%r34, %ctaid.x;
	mov.u32 	%r35, %ntid.x;
	mov.u32 	%r36, %tid.x;
	mad.lo.s32 	%r1, %r34, %r35, %r36;
	setp.gt.s32 	%p2, %r1, 3599;
	@%p2 bra 	$L__BB0_34;
	cvt.rn.f32.s32 	%f19, %r32;
	mul.f32 	%f20, %f17, %f19;
	sub.f32 	%f1, %f19, %f20;
	setp.lt.s32 	%p3, %r33, 1;
	mov.f32 	%f39, 0f00000000;
	@%p3 bra 	$L__BB0_33;
	cvt.rzi.s32.f32 	%r38, %f1;
	div.s32 	%r39, %r1, %r38;
	mul.lo.s32 	%r2, %r39, %r33;
	mul.lo.s32 	%r40, %r39, %r38;
	sub.s32 	%r41, %r1, %r40;
	mul.lo.s32 	%r3, %r41, %r33;
	mov.f64 	%fd31, 0d4000000000000000;
	{
	.reg .b32 %temp; 
	mov.b64 	{%temp, %r4}, %fd31;
	}
	and.b32  	%r5, %r4, 2146435072;
	setp.eq.s32 	%p4, %r5, 1062207488;
	setp.lt.s32 	%p5, %r4, 0;
	selp.b32 	%r6, 0, 2146435072, %p5;
	and.b32  	%r42, %r4, 2147483647;
	setp.ne.s32 	%p6, %r42, 1071644672;
	and.pred  	%p1, %p4, %p6;
	or.b32  	%r7, %r6, -2147483648;
	and.b32  	%r8, %r33, 3;
	setp.lt.u32 	%p7, %r33, 4;
	mov.f32 	%f39, 0f00000000;
	mov.b32 	%r91, 0;
	@%p7 bra 	$L__BB0_25;
	and.b32  	%r91, %r33, 2147483644;
	neg.s32 	%r90, %r91;
	mov.f32 	%f39, 0f00000000;
	mov.u32 	%r88, %r3;
	mov.u32 	%r89, %r2;
$L__BB0_4:
	setp.lt.s32 	%p8, %r4, 0;
	setp.eq.s32 	%p9, %r5, 1062207488;
	mul.wide.s32 	%rd11, %r89, 4;
	add.s64 	%rd12, %rd2, %rd11;
	add.s64 	%rd4, %rd12, 8;
	mul.wide.s32 	%rd13, %r88, 4;
	add.s64 	%rd14, %rd1, %rd13;
	add.s64 	%rd5, %rd14, 8;
	ld.global.f32 	%f24, [%rd12];
	ld.global.f32 	%f25, [%rd14];
	sub.f32 	%f3, %f24, %f25;
	cvt.f64.f32 	%fd1, %f3;
	{
	.reg .b32 %temp; 
	mov.b64 	{%temp, %r14}, %fd1;
	}
	abs.f64 	%fd2, %fd1;
	{ // callseq 0, 0
	.param .b64 param0;
	st.param.f64 	[param0], %fd2;
	.param .b64 retval0;
	call.uni (retval0), 
	__internal_accurate_pow, 
	(
	param0
	);
	ld.param.f64 	%fd32, [retval0];
	} // callseq 0
	setp.lt.s32 	%p11, %r14, 0;
	neg.f64 	%fd34, %fd32;
	selp.f64 	%fd35, %fd34, %fd32, %p9;
	selp.f64 	%fd36, %fd35, %fd32, %p11;
	setp.eq.f32 	%p12, %f3, 0f00000000;
	selp.b32 	%r43, %r14, 0, %p9;
	or.b32  	%r44, %r43, 2146435072;
	selp.b32 	%r45, %r44, %r43, %p8;
	mov.b32 	%r46, 0;
	mov.b64 	%fd37, {%r46, %r45};
	selp.f64 	%fd87, %fd37, %fd36, %p12;
	add.f64 	%fd38, %fd1, 0d4000000000000000;
	{
	.reg .b32 %temp; 
	mov.b64 	{%temp, %r47}, %fd38;
	}
	and.b32  	%r48, %r47, 2146435072;
	setp.ne.s32 	%p13, %r48, 2146435072;
	@%p13 bra 	$L__BB0_9;
	setp.num.f32 	%p14, %f3, %f3;
	@%p14 bra 	$L__BB0_7;
	mov.f64 	%fd39, 0d4000000000000000;
	add.rn.f64 	%fd87, %fd1, %fd39;
	bra.uni 	$L__BB0_9;
$L__BB0_7:
	setp.neu.f64 	%p15, %fd2, 0d7FF0000000000000;
	@%p15 bra 	$L__BB0_9;
	selp.b32 	%r49, %r7, %r6, %p1;
	selp.b32 	%r50, %r49, %r6, %p11;
	mov.b32 	%r51, 0;
	mov.b64 	%fd87, {%r51, %r50};
$L__BB0_9:
	setp.eq.f32 	%p20, %f3, 0f3F800000;
	selp.f64 	%fd40, 0d3FF0000000000000, %fd87, %p20;
	cvt.f64.f32 	%fd41, %f39;
	add.f64 	%fd42, %fd40, %fd41;
	cvt.rn.f32.f64 	%f4, %fd42;
	ld.global.f32 	%f26, [%rd4+-4];
	ld.global.f32 	%f27, [%rd5+-4];
	sub.f32 	%f5, %f26, %f27;
	cvt.f64.f32 	%fd7, %f5;
	{
	.reg .b32 %temp; 
	mov.b64 	{%temp, %r15}, %fd7;
	}
	abs.f64 	%fd8, %fd7;
	{ // callseq 1, 0
	.param .b64 param0;
	st.param.f64 	[param0], %fd8;
	.param .b64 retval0;
	call.uni (retval0), 
	__internal_accurate_pow, 
	(
	param0
	);
	ld.param.f64 	%fd43, [retval0];
	} // callseq 1
	setp.lt.s32 	%p21, %r15, 0;
	neg.f64 	%fd45, %fd43;
	selp.f64 	%fd46, %fd45, %fd43, %p9;
	selp.f64 	%fd47, %fd46, %fd43, %p21;
	setp.eq.f32 	%p22, %f5, 0f00000000;
	selp.b32 	%r52, %r15, 0, %p9;
	or.b32  	%r53, %r52, 2146435072;
	selp.b32 	%r54, %r53, %r52, %p8;
	mov.b32 	%r55, 0;
	mov.b64 	%fd48, {%r55, %r54};
	selp.f64 	%fd88, %fd48, %fd47, %p22;
	add.f64 	%fd49, %fd7, 0d4000000000000000;
	{
	.reg .b32 %temp; 
	mov.b64 	{%temp, %r56}, %fd49;
	}
	and.b32  	%r57, %r56, 2146435072;
	setp.ne.s32 	%p23, %r57, 2146435072;
	@%p23 bra 	$L__BB0_14;
	setp.nan.f32 	%p24, %f5, %f5;
	@%p24 bra 	$L__BB0_13;
	setp.neu.f64 	%p25, %fd8, 0d7FF0000000000000;
	@%p25 bra 	$L__BB0_14;
	selp.b32 	%r58, %r7, %r6, %p1;
	selp.b32 	%r59, %r58, %r6, %p21;
	mov.b32 	%r60, 0;
	mov.b64 	%fd88, {%r60, %r59};
	bra.uni 	$L__BB0_14;
$L__BB0_13:
	mov.f64 	%fd50, 0d4000000000000000;
	add.rn.f64 	%fd88, %fd7, %fd50;
$L__BB0_14:
	setp.eq.f32 	%p30, %f5, 0f3F800000;
	selp.f64 	%fd51, 0d3FF0000000000000, %fd88, %p30;
	cvt.f64.f32 	%fd52, %f4;
	add.f64 	%fd53, %fd51, %fd52;
	cvt.rn.f32.f64 	%f6, %fd53;
	ld.global.f32 	%f28, [%rd4];
	ld.global.f32 	%f29, [%rd5];
	sub.f32 	%f7, %f28, %f29;
	cvt.f64.f32 	%fd13, %f7;
	{
	.reg .b32 %temp; 
	mov.b64 	{%temp, %r16}, %fd13;
	}
	abs.f64 	%fd14, %fd13;
	{ // callseq 2, 0
	.param .b64 param0;
	st.param.f64 	[param0], %fd14;
	.param .b64 retval0;
	call.uni (retval0), 
	__internal_accurate_pow, 
	(
	param0
	);
	ld.param.f64 	%fd54, [retval0];
	} // callseq 2
	setp.lt.s32 	%p31, %r16, 0;
	neg.f64 	%fd56, %fd54;
	selp.f64 	%fd57, %fd56, %fd54, %p9;
	selp.f64 	%fd58, %fd57, %fd54, %p31;
	setp.eq.f32 	%p32, %f7, 0f00000000;
	selp.b32 	%r61, %r16, 0, %p9;
	or.b32  	%r62, %r61, 2146435072;
	selp.b32 	%r63, %r62, %r61, %p8;
	mov.b32 	%r64, 0;
	mov.b64 	%fd59, {%r64, %r63};
	selp.f64 	%fd89, %fd59, %fd58, %p32;
	add.f64 	%fd60, %fd13, 0d4000000000000000;
	{
	.reg .b32 %temp; 
	mov.b64 	{%temp, %r65}, %fd60;
	}
	and.b32  	%r66, %r65, 2146435072;
	setp.ne.s32 	%p33, %r66, 2146435072;
	@%p33 bra 	$L__BB0_19;
	setp.nan.f32 	%p34, %f7, %f7;
	@%p34 bra 	$L__BB0_18;
	setp.neu.f64 	%p35, %fd14, 0d7FF0000000000000;
	@%p35 bra 	$L__BB0_19;
	selp.b32 	%r67, %r7, %r6, %p1;
	selp.b32 	%r68, %r67, %r6, %p31;
	mov.b32 	%r69, 0;
	mov.b64 	%fd89, {%r69, %r68};
	bra.uni 	$L__BB0_19;
$L__BB0_18:
	mov.f64 	%fd61, 0d4000000000000000;
	add.rn.f64 	%fd89, %fd13, %fd61;
$L__BB0_19:
	setp.eq.f32 	%p40, %f7, 0f3F800000;
	selp.f64 	%fd62, 0d3FF0000000000000, %fd89, %p40;
	cvt.f64.f32 	%fd63, %f6;
	add.f64 	%fd64, %fd62, %fd63;
	cvt.rn.f32.f64 	%f8, %fd64;
	ld.global.f32 	%f30, [%rd4+4];
	ld.global.f32 	%f31, [%rd5+4];
	sub.f32 	%f9, %f30, %f31;
	cvt.f64.f32 	%fd19, %f9;
	{
	.reg .b32 %temp; 
	mov.b64 	{%temp, %r17}, %fd19;
	}
	abs.f64 	%fd20, %fd19;
	{ // callseq 3, 0
	.param .b64 param0;
	st.param.f64 	[param0], %fd20;
	.param .b64 retval0;
	call.uni (retval0), 
	__internal_accurate_pow, 
	(
	param0
	);
	ld.param.f64 	%fd65, [retval0];
	} // callseq 3
	setp.lt.s32 	%p41, %r17, 0;
	neg.f64 	%fd67, %fd65;
	selp.f64 	%fd68, %fd67, %fd65, %p9;
	selp.f64 	%fd69, %fd68, %fd65, %p41;
	setp.eq.f32 	%p42, %f9, 0f00000000;
	selp.b32 	%r70, %r17, 0, %p9;
	or.b32  	%r71, %r70, 2146435072;
	selp.b32 	%r72, %r71, %r70, %p8;
	mov.b32 	%r73, 0;
	mov.b64 	%fd70, {%r73, %r72};
	selp.f64 	%fd90, %fd70, %fd69, %p42;
	add.f64 	%fd71, %fd19, 0d4000000000000000;
	{
	.reg .b32 %temp; 
	mov.b64 	{%temp, %r74}, %fd71;
	}
	and.b32  	%r75, %r74, 2146435072;
	setp.ne.s32 	%p43, %r75, 2146435072;
	@%p43 bra 	$L__BB0_24;
	setp.nan.f32 	%p44, %f9, %f9;
	@%p44 bra 	$L__BB0_23;
	setp.neu.f64 	%p45, %fd20, 0d7FF0000000000000;
	@%p45 bra 	$L__BB0_24;
	selp.b32 	%r76, %r7, %r6, %p1;
	selp.b32 	%r77, %r76, %r6, %p41;
	mov.b32 	%r78, 0;
	mov.b64 	%fd90, {%r78, %r77};
	bra.uni 	$L__BB0_24;
$L__BB0_23:
	mov.f64 	%fd72, 0d4000000000000000;
	add.rn.f64 	%fd90, %fd19, %fd72;
$L__BB0_24:
	setp.eq.f32 	%p47, %f9, 0f3F800000;
	selp.f64 	%fd73, 0d3FF0000000000000, %fd90, %p47;
	cvt.f64.f32 	%fd74, %f8;
	add.f64 	%fd75, %fd73, %fd74;
	cvt.rn.f32.f64 	%f39, %fd75;
	add.s32 	%r90, %r90, 4;
	add.s32 	%r89, %r89, 4;
	add.s32 	%r88, %r88, 4;
	setp.ne.s32 	%p48, %r90, 0;
	@%p48 bra 	$L__BB0_4;
$L__BB0_25:
	setp.eq.s32 	%p49, %r8, 0;
	@%p49 bra 	$L__BB0_33;
	add.s32 	%r94, %r91, %r3;
	add.s32 	%r93, %r91, %r2;
	neg.s32 	%r92, %r8;
$L__BB0_27:
	.pragma "nounroll";
	setp.lt.s32 	%p50, %r4, 0;
	setp.eq.s32 	%p51, %r5, 1062207488;
	mul.wide.s32 	%rd15, %r94, 4;
	add.s64 	%rd16, %rd1, %rd15;
	mul.wide.s32 	%rd17, %r93, 4;
	add.s64 	%rd18, %rd2, %rd17;
	ld.global.f32 	%f32, [%rd18];
	ld.global.f32 	%f33, [%rd16];
	sub.f32 	%f14, %f32, %f33;
	cvt.f64.f32 	%fd25, %f14;
	{
	.reg .b32 %temp; 
	mov.b64 	{%temp, %r28}, %fd25;
	}
	abs.f64 	%fd26, %fd25;
	{ // callseq 4, 0
	.param .b64 param0;
	st.param.f64 	[param0], %fd26;
	.param .b64 retval0;
	call.uni (retval0), 
	__internal_accurate_pow, 
	(
	param0
	);
	ld.param.f64 	%fd76, [retval0];
	} // callseq 4
	setp.lt.s32 	%p53, %r28, 0;
	neg.f64 	%fd78, %fd76;
	selp.f64 	%fd79, %fd78, %fd76, %p51;
	selp.f64 	%fd80, %fd79, %fd76, %p53;
	setp.eq.f32 	%p54, %f14, 0f00000000;
	selp.b32 	%r79, %r28, 0, %p51;
	or.b32  	%r80, %r79, 2146435072;
	selp.b32 	%r81, %r80, %r79, %p50;
	mov.b32 	%r82, 0;
	mov.b64 	%fd81, {%r82, %r81};
	selp.f64 	%fd91, %fd81, %fd80, %p54;
	add.f64 	%fd82, %fd25, 0d4000000000000000;
	{
	.reg .b32 %temp; 
	mov.b64 	{%temp, %r83}, %fd82;
	}
	and.b32  	%r84, %r83, 2146435072;
	setp.ne.s32 	%p55, %r84, 2146435072;
	@%p55 bra 	$L__BB0_32;
	setp.nan.f32 	%p56, %f14, %f14;
	@%p56 bra 	$L__BB0_31;
	setp.neu.f64 	%p57, %fd26, 0d7FF0000000000000;
	@%p57 bra 	$L__BB0_32;
	setp.lt.s32 	%p58, %r28, 0;
	selp.b32 	%r85, %r7, %r6, %p1;
	selp.b32 	%r86, %r85, %r6, %p58;
	mov.b32 	%r87, 0;
	mov.b64 	%fd91, {%r87, %r86};
	bra.uni 	$L__BB0_32;
$L__BB0_31:
	mov.f64 	%fd83, 0d4000000000000000;
	add.rn.f64 	%fd91, %fd25, %fd83;
$L__BB0_32:
	setp.eq.f32 	%p59, %f14, 0f3F800000;
	selp.f64 	%fd84, 0d3FF0000000000000, %fd91, %p59;
	cvt.f64.f32 	%fd85, %f39;
	add.f64 	%fd86, %fd84, %fd85;
	cvt.rn.f32.f64 	%f39, %fd86;
	add.s32 	%r94, %r94, 1;
	add.s32 	%r93, %r93, 1;
	add.s32 	%r92, %r92, 1;
	setp.ne.s32 	%p60, %r92, 0;
	@%p60 bra 	$L__BB0_27;
$L__BB0_33:
	sqrt.rn.f32 	%f34, %f39;
	cvta.to.global.u64 	%rd19, %rd6;
	mul.wide.s32 	%rd20, %r1, 4;
	add.s64 	%rd21, %rd19, %rd20;
	st.global.f32 	[%rd21], %f34;
$L__BB0_34:
	cvta.to.global.u64 	%rd23, %rd7;
	// begin inline asm
	mov.u64 	%rd22, %clock64;
	// end inline asm
	sub.s64 	%rd24, %rd22, %rd8;
	st.global.u64 	[%rd23], %rd24;
	ret;

}
.func  (.param .b64 func_retval0) __internal_accurate_pow(
	.param .b64 __internal_accurate_pow_param_0
)
{
	.reg .pred 	%p<8>;
	.reg .b32 	%r<49>;
	.reg .b32 	%f<3>;
	.reg .b64 	%fd<109>;

	ld.param.f64 	%fd10, [__internal_accurate_pow_param_0];
	{
	.reg .b32 %temp; 
	mov.b64 	{%temp, %r46}, %fd10;
	}
	{
	.reg .b32 %temp; 
	mov.b64 	{%r45, %temp}, %fd10;
	}
	shr.u32 	%r47, %r46, 20;
	setp.gt.u32 	%p1, %r46, 1048575;
	@%p1 bra 	$L__BB1_2;
	mul.f64 	%fd11, %fd10, 0d4350000000000000;
	{
	.reg .b32 %temp; 
	mov.b64 	{%temp, %r46}, %fd11;
	}
	{
	.reg .b32 %temp; 
	mov.b64 	{%r45, %temp}, %fd11;
	}
	shr.u32 	%r16, %r46, 20;
	add.s32 	%r47, %r16, -54;
$L__BB1_2:
	add.s32 	%r48, %r47, -1023;
	and.b32  	%r17, %r46, -2146435073;
	or.b32  	%r18, %r17, 1072693248;
	mov.b64 	%fd107, {%r45, %r18};
	setp.lt.u32 	%p2, %r18, 1073127583;
	@%p2 bra 	$L__BB1_4;
	{
	.reg .b32 %temp; 
	mov.b64 	{%r19, %temp}, %fd107;
	}
	{
	.reg .b32 %temp; 
	mov.b64 	{%temp, %r20}, %fd107;
	}
	add.s32 	%r21, %r20, -1048576;
	mov.b64 	%fd107, {%r19, %r21};
	add.s32 	%r48, %r47, -1022;
$L__BB1_4:
	add.f64 	%fd12, %fd107, 0dBFF0000000000000;
	add.f64 	%fd13, %fd107, 0d3FF0000000000000;
	rcp.approx.ftz.f64 	%fd14, %fd13;
	neg.f64 	%fd15, %fd13;
	fma.rn.f64 	%fd16, %fd15, %fd14, 0d3FF0000000000000;
	fma.rn.f64 	%fd17, %fd16, %fd16, %fd16;
	fma.rn.f64 	%fd18, %fd17, %fd14, %fd14;
	mul.f64 	%fd19, %fd12, %fd18;
	fma.rn.f64 	%fd20, %fd12, %fd18, %fd19;
	mul.f64 	%fd21, %fd20, %fd20;
	fma.rn.f64 	%fd22, %fd21, 0d3EB0F5FF7D2CAFE2, 0d3ED0F5D241AD3B5A;
	fma.rn.f64 	%fd23, %fd22, %fd21, 0d3EF3B20A75488A3F;
	fma.rn.f64 	%fd24, %fd23, %fd21, 0d3F1745CDE4FAECD5;
	fma.rn.f64 	%fd25, %fd24, %fd21, 0d3F3C71C7258A578B;
	fma.rn.f64 	%fd26, %fd25, %fd21, 0d3F6249249242B910;
	fma.rn.f64 	%fd27, %fd26, %fd21, 0d3F89999999999DFB;
	sub.f64 	%fd28, %fd12, %fd20;
	add.f64 	%fd29, %fd28, %fd28;
	neg.f64 	%fd30, %fd20;
	fma.rn.f64 	%fd31, %fd30, %fd12, %fd29;
	mul.f64 	%fd32, %fd18, %fd31;
	fma.rn.f64 	%fd33, %fd21, %fd27, 0d3FB5555555555555;
	mov.f64 	%fd34, 0d3FB5555555555555;
	sub.f64 	%fd35, %fd34, %fd33;
	fma.rn.f64 	%fd36, %fd21, %fd27, %fd35;
	add.f64 	%fd37, %fd36, 0dBC46A4CB00B9E7B0;
	add.f64 	%fd38, %fd33, %fd37;
	sub.f64 	%fd39, %fd33, %fd38;
	add.f64 	%fd40, %fd37, %fd39;
	mul.rn.f64 	%fd41, %fd20, %fd20;
	neg.f64 	%fd42, %fd41;
	fma.rn.f64 	%fd43, %fd20, %fd20, %fd42;
	{
	.reg .b32 %temp; 
	mov.b64 	{%r22, %temp}, %fd32;
	}
	{
	.reg .b32 %temp; 
	mov.b64 	{%temp, %r23}, %fd32;
	}
	add.s32 	%r24, %r23, 1048576;
	mov.b64 	%fd44, {%r22, %r24};
	fma.rn.f64 	%fd45, %fd20, %fd44, %fd43;
	mul.rn.f64 	%fd46, %fd41, %fd20;
	neg.f64 	%fd47, %fd46;
	fma.rn.f64 	%fd48, %fd41, %fd20, %fd47;
	fma.rn.f64 	%fd49, %fd41, %fd32, %fd48;
	fma.rn.f64 	%fd50, %fd45, %fd20, %fd49;
	mul.rn.f64 	%fd51, %fd38, %fd46;
	neg.f64 	%fd52, %fd51;
	fma.rn.f64 	%fd53, %fd38, %fd46, %fd52;
	fma.rn.f64 	%fd54, %fd38, %fd50, %fd53;
	fma.rn.f64 	%fd55, %fd40, %fd46, %fd54;
	add.f64 	%fd56, %fd51, %fd55;
	sub.f64 	%fd57, %fd51, %fd56;
	add.f64 	%fd58, %fd55, %fd57;
	add.f64 	%fd59, %fd20, %fd56;
	sub.f64 	%fd60, %fd20, %fd59;
	add.f64 	%fd61, %fd56, %fd60;
	add.f64 	%fd62, %fd58, %fd61;
	add.f64 	%fd63, %fd32, %fd62;
	add.f64 	%fd64, %fd59, %fd63;
	sub.f64 	%fd65, %fd59, %fd64;
	add.f64 	%fd66, %fd63, %fd65;
	xor.b32  	%r25, %r48, -2147483648;
	mov.b32 	%r26, 1127219200;
	mov.b64 	%fd67, {%r25, %r26};
	mov.b32 	%r27, -2147483648;
	mov.b64 	%fd68, {%r27, %r26};
	sub.f64 	%fd69, %fd67, %fd68;
	fma.rn.f64 	%fd70, %fd69, 0d3FE62E42FEFA39EF, %fd64;
	fma.rn.f64 	%fd71, %fd69, 0dBFE62E42FEFA39EF, %fd70;
	sub.f64 	%fd72, %fd71, %fd64;
	sub.f64 	%fd73, %fd66, %fd72;
	fma.rn.f64 	%fd74, %fd69, 0d3C7ABC9E3B39803F, %fd73;
	add.f64 	%fd75, %fd70, %fd74;
	sub.f64 	%fd76, %fd70, %fd75;
	add.f64 	%fd77, %fd74, %fd76;
	mov.f64 	%fd78, 0d4000000000000000;
	{
	.reg .b32 %temp; 
	mov.b64 	{%temp, %r28}, %fd78;
	}
	{
	.reg .b32 %temp; 
	mov.b64 	{%r29, %temp}, %fd78;
	}
	shl.b32 	%r30, %r28, 1;
	setp.gt.u32 	%p3, %r30, -33554433;
	and.b32  	%r31, %r28, -15728641;
	selp.b32 	%r32, %r31, %r28, %p3;
	mov.b64 	%fd79, {%r29, %r32};
	mul.rn.f64 	%fd80, %fd75, %fd79;
	neg.f64 	%fd81, %fd80;
	fma.rn.f64 	%fd82, %fd75, %fd79, %fd81;
	fma.rn.f64 	%fd83, %fd77, %fd79, %fd82;
	add.f64 	%fd4, %fd80, %fd83;
	sub.f64 	%fd84, %fd80, %fd4;
	add.f64 	%fd5, %fd83, %fd84;
	fma.rn.f64 	%fd85, %fd4, 0d3FF71547652B82FE, 0d4338000000000000;
	{
	.reg .b32 %temp; 
	mov.b64 	{%r13, %temp}, %fd85;
	}
	mov.f64 	%fd86, 0dC338000000000000;
	add.rn.f64 	%fd87, %fd85, %fd86;
	fma.rn.f64 	%fd88, %fd87, 0dBFE62E42FEFA39EF, %fd4;
	fma.rn.f64 	%fd89, %fd87, 0dBC7ABC9E3B39803F, %fd88;
	fma.rn.f64 	%fd90, %fd89, 0d3E5ADE1569CE2BDF, 0d3E928AF3FCA213EA;
	fma.rn.f64 	%fd91, %fd90, %fd89, 0d3EC71DEE62401315;
	fma.rn.f64 	%fd92, %fd91, %fd89, 0d3EFA01997C89EB71;
	fma.rn.f64 	%fd93, %fd92, %fd89, 0d3F2A01A014761F65;
	fma.rn.f64 	%fd94, %fd93, %fd89, 0d3F56C16C1852B7AF;
	fma.rn.f64 	%fd95, %fd94, %fd89, 0d3F81111111122322;
	fma.rn.f64 	%fd96, %fd95, %fd89, 0d3FA55555555502A1;
	fma.rn.f64 	%fd97, %fd96, %fd89, 0d3FC5555555555511;
	fma.rn.f64 	%fd98, %fd97, %fd89, 0d3FE000000000000B;
	fma.rn.f64 	%fd99, %fd98, %fd89, 0d3FF0000000000000;
	fma.rn.f64 	%fd100, %fd99, %fd89, 0d3FF0000000000000;
	{
	.reg .b32 %temp; 
	mov.b64 	{%r14, %temp}, %fd100;
	}
	{
	.reg .b32 %temp; 
	mov.b64 	{%temp, %r15}, %fd100;
	}
	shl.b32 	%r33, %r13, 20;
	add.s32 	%r34, %r33, %r15;
	mov.b64 	%fd108, {%r14, %r34};
	{
	.reg .b32 %temp; 
	mov.b64 	{%temp, %r35}, %fd4;
	}
	mov.b32 	%f2, %r35;
	abs.f32 	%f1, %f2;
	setp.lt.f32 	%p4, %f1, 0f4086232B;
	@%p4 bra 	$L__BB1_7;
	setp.lt.f64 	%p5, %fd4, 0d0000000000000000;
	add.f64 	%fd101, %fd4, 0d7FF0000000000000;
	selp.f64 	%fd108, 0d0000000000000000, %fd101, %p5;
	setp.geu.f32 	%p6, %f1, 0f40874800;
	@%p6 bra 	$L__BB1_7;
	shr.u32 	%r36, %r13, 31;
	add.s32 	%r37, %r13, %r36;
	shr.s32 	%r38, %r37, 1;
	shl.b32 	%r39, %r38, 20;
	add.s32 	%r40, %r15, %r39;
	mov.b64 	%fd102, {%r14, %r40};
	sub.s32 	%r41, %r13, %r38;
	shl.b32 	%r42, %r41, 20;
	add.s32 	%r43, %r42, 1072693248;
	mov.b32 	%r44, 0;
	mov.b64 	%fd103, {%r44, %r43};
	mul.f64 	%fd108, %fd103, %fd102;
$L__BB1_7:
	abs.f64 	%fd104, %fd108;
	setp.eq.f64 	%p7, %fd104, 0d7FF0000000000000;
	fma.rn.f64 	%fd105, %fd108, %fd5, %fd108;
	selp.f64 	%fd106, %fd108, %fd105, %p7;
	st.param.f64 	[func_retval0], %fd106;
	ret;

}


// ===== COMPILED SASS (sm_100) =====

	.target	sm_100

	.elftype	@"ET_EXEC"


//--------------------- .note.nv.tkinfo           --------------------------
	.section	.note.nv.tkinfo,"",@"SHT_NOTE"
	.sectionflags	@"SHF_NOTE_NV_TKINFO"
	.tkinfo
        /*0018*/ 	.word	0x00000002
        /*0030*/ 	.string	""
        /*0030*/ 	.string	"ptxas"
        /*0030*/ 	.string	"Cuda compilation tools, release 13.0, V13.0.88"
        /*0030*/ 	.string	"Build cuda_13.0.r13.0/compiler.36424714_0"
        /*0030*/ 	.string	"-arch sm_100 -m 64 "



//--------------------- .note.nv.cuinfo           --------------------------
	.section	.note.nv.cuinfo,"",@"SHT_NOTE"
	.sectionflags	@"SHF_NOTE_NV_CUINFO"
        /*0018*/ 	.short	0x0002
        /*001a*/ 	.short	0x0064
        /*001c*/ 	.short	0x0082
	.zero		2


//--------------------- .nv.info                  --------------------------
	.section	.nv.info,"",@"SHT_CUDA_INFO"
	.align	4


	//----- nvinfo : EIATTR_REGCOUNT
	.align		4
        /*0000*/ 	.byte	0x04, 0x2f
        /*0002*/ 	.short	(.L_1 - .L_0)
	.align		4
.L_0:
        /*0004*/ 	.word	index@(_Z11calDisByGPUPfS_S_ifiPl)
        /*0008*/ 	.word	0x0000002f


	//----- nvinfo : EIATTR_FRAME_SIZE
	.align		4
.L_1:
        /*000c*/ 	.byte	0x04, 0x11
        /*000e*/ 	.short	(.L_3 - .L_2)
	.align		4
.L_2:
        /*0010*/ 	.word	index@($_Z11calDisByGPUPfS_S_ifiPl$__internal_accurate_pow)
        /*0014*/ 	.word	0x00000000


	//----- nvinfo : EIATTR_FRAME_SIZE
	.align		4
.L_3:
        /*0018*/ 	.byte	0x04, 0x11
        /*001a*/ 	.short	(.L_5 - .L_4)
	.align		4
.L_4:
        /*001c*/ 	.word	index@($__internal_0_$__cuda_sm20_sqrt_rn_f32_slowpath)
        /*0020*/ 	.word	0x00000000


	//----- nvinfo : EIATTR_FRAME_SIZE
	.align		4
.L_5:
        /*0024*/ 	.byte	0x04, 0x11
        /*0026*/ 	.short	(.L_7 - .L_6)
	.align		4
.L_6:
        /*0028*/ 	.word	index@(_Z11calDisByGPUPfS_S_ifiPl)
        /*002c*/ 	.word	0x00000000


	//----- nvinfo : EIATTR_MIN_STACK_SIZE
	.align		4
.L_7:
        /*0030*/ 	.byte	0x04, 0x12
        /*0032*/ 	.short	(.L_9 - .L_8)
	.align		4
.L_8:
        /*0034*/ 	.word	index@(_Z11calDisByGPUPfS_S_ifiPl)
        /*0038*/ 	.word	0x00000000
.L_9:


//--------------------- .nv.compat                --------------------------
	.section	.nv.compat,"",@"SHT_CUDA_COMPAT_INFO"
	.align	4
        /*0000*/ 	.byte	0x02, 0x09, 0x00, 0x00, 0x02, 0x02, 0x01, 0x00, 0x02, 0x05, 0x05, 0x00, 0x03, 0x07, 0x01, 0x01
        /*0010*/ 	.byte	0x02, 0x03, 0x00, 0x00, 0x02, 0x06, 0x01, 0x00, 0x04, 0x0b, 0x08, 0x00, 0x01, 0x00, 0x00, 0x00
        /*0020*/ 	.byte	0x00, 0x00, 0x00, 0x00


//--------------------- .nv.info._Z11calDisByGPUPfS_S_ifiPl --------------------------
	.section	.nv.info._Z11calDisByGPUPfS_S_ifiPl,"",@"SHT_CUDA_INFO"
	.sectionflags	@""
	.align	4


	//----- nvinfo : EIATTR_CUDA_API_VERSION
	.align		4
        /*0000*/ 	.byte	0x04, 0x37
        /*0002*/ 	.short	(.L_11 - .L_10)
.L_10:
        /*0004*/ 	.word	0x00000082


	//----- nvinfo : EIATTR_KPARAM_INFO
	.align		4
.L_11:
        /*0008*/ 	.byte	0x04, 0x17
        /*000a*/ 	.short	(.L_13 - .L_12)
.L_12:
        /*000c*/ 	.word	0x00000000
        /*0010*/ 	.short	0x0006
        /*0012*/ 	.short	0x0028
        /*0014*/ 	.byte	0x00, 0xf5, 0x21, 0x00


	//----- nvinfo : EIATTR_KPARAM_INFO
	.align		4
.L_13:
        /*0018*/ 	.byte	0x04, 0x17
        /*001a*/ 	.short	(.L_15 - .L_14)
.L_14:
        /*001c*/ 	.word	0x00000000
        /*0020*/ 	.short	0x0005
        /*0022*/ 	.short	0x0020
        /*0024*/ 	.byte	0x00, 0xf0, 0x11, 0x00


	//----- nvinfo : EIATTR_KPARAM_INFO
	.align		4
.L_15:
        /*0028*/ 	.byte	0x04, 0x17
        /*002a*/ 	.short	(.L_17 - .L_16)
.L_16:
        /*002c*/ 	.word	0x00000000
        /*0030*/ 	.short	0x0004
        /*0032*/ 	.short	0x001c
        /*0034*/ 	.byte	0x00, 0xf0, 0x11, 0x00


	//----- nvinfo : EIATTR_KPARAM_INFO
	.align		4
.L_17:
        /*0038*/ 	.byte	0x04, 0x17
        /*003a*/ 	.short	(.L_19 - .L_18)
.L_18:
        /*003c*/ 	.word	0x00000000
        /*0040*/ 	.short	0x0003
        /*0042*/ 	.short	0x0018
        /*0044*/ 	.byte	0x00, 0xf0, 0x11, 0x00


	//----- nvinfo : EIATTR_KPARAM_INFO
	.align		4
.L_19:
        /*0048*/ 	.byte	0x04, 0x17
        /*004a*/ 	.short	(.L_21 - .L_20)
.L_20:
        /*004c*/ 	.word	0x00000000
        /*0050*/ 	.short	0x0002
        /*0052*/ 	.short	0x0010
        /*0054*/ 	.byte	0x00, 0xf5, 0x21, 0x00


	//----- nvinfo : EIATTR_KPARAM_INFO
	.align		4
.L_21:
        /*0058*/ 	.byte	0x04, 0x17
        /*005a*/ 	.short	(.L_23 - .L_22)
.L_22:
        /*005c*/ 	.word	0x00000000
        /*0060*/ 	.short	0x0001
        /*0062*/ 	.short	0x0008
        /*0064*/ 	.byte	0x00, 0xf5, 0x21, 0x00


	//----- nvinfo : EIATTR_KPARAM_INFO
	.align		4
.L_23:
        /*0068*/ 	.byte	0x04, 0x17
        /*006a*/ 	.short	(.L_25 - .L_24)
.L_24:
        /*006c*/ 	.word	0x00000000
        /*0070*/ 	.short	0x0000
        /*0072*/ 	.short	0x0000
        /*0074*/ 	.byte	0x00, 0xf5, 0x21, 0x00


	//----- nvinfo : EIATTR_SPARSE_MMA_MASK
	.align		4
.L_25:
        /*0078*/ 	.byte	0x03, 0x50
        /*007a*/ 	.short	0x0000


	//----- nvinfo : EIATTR_MAXREG_COUNT
	.align		4
        /*007c*/ 	.byte	0x03, 0x1b
        /*007e*/ 	.short	0x00ff


	//----- nvinfo : EIATTR_MERCURY_ISA_VERSION
	.align		4
        /*0080*/ 	.byte	0x03, 0x5f
        /*0082*/ 	.short	0x0101


	//----- nvinfo : EIATTR_VRC_CTA_INIT_COUNT
	.align		4
        /*0084*/ 	.byte	0x02, 0x4a
	.zero		1
	.zero		1


	//----- nvinfo : EIATTR_EXIT_INSTR_OFFSETS
	.align		4
        /*0088*/ 	.byte	0x04, 0x1c
        /*008a*/ 	.short	(.L_27 - .L_26)


	//   ....[0]....
.L_26:
        /*008c*/ 	.word	0x00001080


	//----- nvinfo : EIATTR_CRS_STACK_SIZE
	.align		4
.L_27:
        /*0090*/ 	.byte	0x04, 0x1e
        /*0092*/ 	.short	(.L_29 - .L_28)
.L_28:
        /*0094*/ 	.word	0x00000000


	//----- nvinfo : EIATTR_CBANK_PARAM_SIZE
	.align		4
.L_29:
        /*0098*/ 	.byte	0x03, 0x19
        /*009a*/ 	.short	0x0030


	//----- nvinfo : EIATTR_PARAM_CBANK
	.align		4
        /*009c*/ 	.byte	0x04, 0x0a
        /*009e*/ 	.short	(.L_31 - .L_30)
	.align		4
.L_30:
        /*00a0*/ 	.word	index@(.nv.constant0._Z11calDisByGPUPfS_S_ifiPl)
        /*00a4*/ 	.short	0x0380
        /*00a6*/ 	.short	0x0030


	//----- nvinfo : EIATTR_SW_WAR
	.align		4
.L_31:
        /*00a8*/ 	.byte	0x04, 0x36
        /*00aa*/ 	.short	(.L_33 - .L_32)
.L_32:
        /*00ac*/ 	.word	0x00000008
.L_33:


//--------------------- .nv.callgraph             --------------------------
	.section	.nv.callgraph,"",@"SHT_CUDA_CALLGRAPH"
	.align	4
	.sectionentsize	8
	.align		4
        /*0000*/ 	.word	0x00000000
	.align		4
        /*0004*/ 	.word	0xffffffff
	.align		4
        /*0008*/ 	.word	0x00000000
	.align		4
        /*000c*/ 	.word	0xfffffffe
	.align		4
        /*0010*/ 	.word	0x00000000
	.align		4
        /*0014*/ 	.word	0xfffffffd
	.align		4
        /*0018*/ 	.word	0x00000000
	.align		4
        /*001c*/ 	.word	0xfffffffc


//--------------------- .text._Z11calDisByGPUPfS_S_ifiPl --------------------------
	.section	.text._Z11calDisByGPUPfS_S_ifiPl,"ax",@progbits
	.align	128
        .global         _Z11calDisByGPUPfS_S_ifiPl
        .type           _Z11calDisByGPUPfS_S_ifiPl,@function
        .size           _Z11calDisByGPUPfS_S_ifiPl,(.L_x_32 - _Z11calDisByGPUPfS_S_ifiPl)
        .other          _Z11calDisByGPUPfS_S_ifiPl,@"STO_CUDA_ENTRY STV_DEFAULT"
_Z11calDisByGPUPfS_S_ifiPl:
.text._Z11calDisByGPUPfS_S_ifiPl:
[----:B------:R-:W-:Y:S01]  /*0000*/  LDC R1, c[0x0][0x37c] ;  /* 0x0000df00ff017b82 */ /* 0x000fe20000000800 */
[----:B------:R-:W0:Y:S01]  /*0010*/  LDCU.64 UR4, c[0x0][0x358] ;  /* 0x00006b00ff0477ac */ /* 0x000e220008000a00 */
[----:B------:R-:W-:Y:S01]  /*0020*/  CS2R R12, SR_CLOCKLO ;  /* 0x00000000000c7805 */ /* 0x000fe20000015000 */
[----:B------:R-:W1:Y:S05]  /*0030*/  S2R R3, SR_TID.X ;  /* 0x0000000000037919 */ /* 0x000e6a0000002100 */
[----:B------:R-:W1:Y:S01]  /*0040*/  S2UR UR6, SR_CTAID.X ;  /* 0x00000000000679c3 */ /* 0x000e620000002500 */
[----:B------:R-:W-:Y:S07]  /*0050*/  BSSY.RECONVERGENT B0, `(.L_x_0) ;  /* 0x00000fd000007945 */ /* 0x000fee0003800200 */
[----:B------:R-:W1:Y:S02]  /*0060*/  LDC R2, c[0x0][0x360] ;  /* 0x0000d800ff027b82 */ /* 0x000e640000000800 */
[----:B-1----:R-:W-:-:S05]  /*0070*/  IMAD R2, R2, UR6, R3 ;  /* 0x0000000602027c24 */ /* 0x002fca000f8e0203 */
[----:B------:R-:W-:-:S13]  /*0080*/  ISETP.GT.AND P0, PT, R2, 0xe0f, PT ;  /* 0x00000e0f0200780c */ /* 0x000fda0003f04270 */
[----:B0-----:R-:W-:Y:S05]  /*0090*/  @P0 BRA `(.L_x_1) ;  /* 0x0000000c00e00947 */ /* 0x001fea0003800000 */
[----:B------:R-:W0:Y:S01]  /*00a0*/  LDC R14, c[0x0][0x3a0] ;  /* 0x0000e800ff0e7b82 */ /* 0x000e220000000800 */
[----:B------:R-:W1:Y:S01]  /*00b0*/  LDCU.64 UR6, c[0x0][0x398] ;  /* 0x00007300ff0677ac */ /* 0x000e620008000a00 */
[----:B------:R-:W-:Y:S01]  /*00c0*/  IMAD.MOV.U32 R20, RZ, RZ, RZ ;  /* 0x000000ffff147224 */ /* 0x000fe200078e00ff */
[----:B-1----:R-:W-:Y:S02]  /*00d0*/  I2FP.F32.S32 R0, UR6 ;  /* 0x0000000600007c45 */ /* 0x002fe40008201400 */
[----:B0-----:R-:W-:-:S03]  /*00e0*/  ISETP.GE.AND P0, PT, R14, 0x1, PT ;  /* 0x000000010e00780c */ /* 0x001fc60003f06270 */
[----:B------:R-:W-:-:S10]  /*00f0*/  FFMA R0, -R0, UR7, R0 ;  /* 0x0000000700007c23 */ /* 0x000fd40008000100 */
[----:B------:R-:W-:Y:S05]  /*0100*/  @!P0 BRA `(.L_x_2) ;  /* 0x0000000c00808947 */ /* 0x000fea0003800000 */
[----:B------:R0:W1:Y:S01]  /*0110*/  F2I.TRUNC.NTZ R7, R0 ;  /* 0x0000000000077305 */ /* 0x000062000020f100 */
[----:B------:R-:W-:Y:S01]  /*0120*/  IMAD.MOV.U32 R20, RZ, RZ, RZ ;  /* 0x000000ffff147224 */ /* 0x000fe200078e00ff */
[----:B0-----:R-:W-:Y:S02]  /*0130*/  IABS R0, R2 ;  /* 0x0000000200007213 */ /* 0x001fe40000000000 */
[----:B-1----:R-:W-:-:S04]  /*0140*/  IABS R9, R7 ;  /* 0x0000000700097213 */ /* 0x002fc80000000000 */
[----:B------:R-:W0:Y:S08]  /*0150*/  I2F.RP R3, R9 ;  /* 0x0000000900037306 */ /* 0x000e300000209400 */
[----:B0-----:R-:W0:Y:S02]  /*0160*/  MUFU.RCP R3, R3 ;  /* 0x0000000300037308 */ /* 0x001e240000001000 */
[----:B0-----:R-:W-:-:S06]  /*0170*/  VIADD R4, R3, 0xffffffe ;  /* 0x0ffffffe03047836 */ /* 0x001fcc0000000000 */
[----:B------:R0:W1:Y:S02]  /*0180*/  F2I.FTZ.U32.TRUNC.NTZ R5, R4 ;  /* 0x0000000400057305 */ /* 0x000064000021f000 */
[----:B0-----:R-:W-:Y:S02]  /*0190*/  IMAD.MOV.U32 R4, RZ, RZ, RZ ;  /* 0x000000ffff047224 */ /* 0x001fe400078e00ff */
[----:B-1----:R-:W-:-:S04]  /*01a0*/  IMAD.MOV R6, RZ, RZ, -R5 ;  /* 0x000000ffff067224 */ /* 0x002fc800078e0a05 */
[----:B------:R-:W-:Y:S01]  /*01b0*/  IMAD R11, R6, R9, RZ ;  /* 0x00000009060b7224 */ /* 0x000fe200078e02ff */
[----:B------:R-:W-:-:S03]  /*01c0*/  IABS R6, R7 ;  /* 0x0000000700067213 */ /* 0x000fc60000000000 */
[----:B------:R-:W-:-:S04]  /*01d0*/  IMAD.HI.U32 R5, R5, R11, R4 ;  /* 0x0000000b05057227 */ /* 0x000fc800078e0004 */
[----:B------:R-:W-:Y:S02]  /*01e0*/  IMAD.MOV R3, RZ, RZ, -R6 ;  /* 0x000000ffff037224 */ /* 0x000fe400078e0a06 */
[----:B------:R-:W-:-:S04]  /*01f0*/  IMAD.HI.U32 R5, R5, R0, RZ ;  /* 0x0000000005057227 */ /* 0x000fc800078e00ff */
[----:B------:R-:W-:Y:S01]  /*0200*/  IMAD R0, R5, R3, R0 ;  /* 0x0000000305007224 */ /* 0x000fe200078e0200 */
[----:B------:R-:W-:-:S04]  /*0210*/  LOP3.LUT R3, R14, 0x3, RZ, 0xc0, !PT ;  /* 0x000000030e037812 */ /* 0x000fc800078ec0ff */
[----:B------:R-:W-:-:S13]  /*0220*/  ISETP.GT.U32.AND P2, PT, R9, R0, PT ;  /* 0x000000000900720c */ /* 0x000fda0003f44070 */
[----:B------:R-:W-:Y:S02]  /*0230*/  @!P2 IMAD.IADD R0, R0, 0x1, -R9 ;  /* 0x000000010000a824 */ /* 0x000fe400078e0a09 */
[----:B------:R-:W-:Y:S01]  /*0240*/  @!P2 VIADD R5, R5, 0x1 ;  /* 0x000000010505a836 */ /* 0x000fe20000000000 */
[----:B------:R-:W-:Y:S02]  /*0250*/  ISETP.NE.AND P2, PT, R7, RZ, PT ;  /* 0x000000ff0700720c */ /* 0x000fe40003f45270 */
[----:B------:R-:W-:Y:S02]  /*0260*/  ISETP.GE.U32.AND P0, PT, R0, R9, PT ;  /* 0x000000090000720c */ /* 0x000fe40003f06070 */
[----:B------:R-:W-:-:S04]  /*0270*/  LOP3.LUT R0, R2, R7, RZ, 0x3c, !PT ;  /* 0x0000000702007212 */ /* 0x000fc800078e3cff */
[----:B------:R-:W-:-:S07]  /*0280*/  ISETP.GE.AND P1, PT, R0, RZ, PT ;  /* 0x000000ff0000720c */ /* 0x000fce0003f26270 */
[----:B------:R-:W-:Y:S01]  /*0290*/  @P0 VIADD R5, R5, 0x1 ;  /* 0x0000000105050836 */ /* 0x000fe20000000000 */
[----:B------:R-:W-:-:S05]  /*02a0*/  ISETP.GE.U32.AND P0, PT, R14, 0x4, PT ;  /* 0x000000040e00780c */ /* 0x000fca0003f06070 */
[----:B------:R-:W-:Y:S01]  /*02b0*/  @!P1 IMAD.MOV R5, RZ, RZ, -R5 ;  /* 0x000000ffff059224 */ /* 0x000fe200078e0a05 */
[----:B------:R-:W-:-:S04]  /*02c0*/  @!P2 LOP3.LUT R5, RZ, R7, RZ, 0x33, !PT ;  /* 0x00000007ff05a212 */ /* 0x000fc800078e33ff */
[C---:B------:R-:W-:Y:S01]  /*02d0*/  IADD3 R6, PT, PT, -R5.reuse, RZ, RZ ;  /* 0x000000ff05067210 */ /* 0x040fe20007ffe1ff */
[----:B------:R-:W-:-:S04]  /*02e0*/  IMAD R5, R5, R14, RZ ;  /* 0x0000000e05057224 */ /* 0x000fc800078e02ff */
[----:B------:R-:W-:-:S04]  /*02f0*/  IMAD R6, R7, R6, R2 ;  /* 0x0000000607067224 */ /* 0x000fc800078e0202 */
[----:B------:R-:W-:Y:S01]  /*0300*/  IMAD R6, R6, R14, RZ ;  /* 0x0000000e06067224 */ /* 0x000fe200078e02ff */
[----:B------:R-:W-:Y:S06]  /*0310*/  @!P0 BRA `(.L_x_3) ;  /* 0x0000000800408947 */ /* 0x000fec0003800000 */
[----:B------:R-:W0:Y:S01]  /*0320*/  LDC.64 R10, c[0x0][0x380] ;  /* 0x0000e000ff0a7b82 */ /* 0x000e220000000a00 */
[----:B------:R-:W-:Y:S01]  /*0330*/  LOP3.LUT R4, R14, 0x7ffffffc, RZ, 0xc0, !PT ;  /* 0x7ffffffc0e047812 */ /* 0x000fe200078ec0ff */
[----:B------:R-:W-:Y:S02]  /*0340*/  IMAD.MOV.U32 R20, RZ, RZ, RZ ;  /* 0x000000ffff147224 */ /* 0x000fe400078e00ff */
[----:B------:R-:W-:Y:S02]  /*0350*/  IMAD.MOV.U32 R7, RZ, RZ, R6 ;  /* 0x000000ffff077224 */ /* 0x000fe400078e0006 */
[----:B------:R-:W-:Y:S02]  /*0360*/  IMAD.MOV.U32 R40, RZ, RZ, R5 ;  /* 0x000000ffff287224 */ /* 0x000fe400078e0005 */
[----:B------:R-:W1:Y:S01]  /*0370*/  LDC.64 R8, c[0x0][0x388] ;  /* 0x0000e200ff087b82 */ /* 0x000e620000000a00 */
[----:B------:R-:W-:-:S07]  /*0380*/  IMAD.MOV R41, RZ, RZ, -R4 ;  /* 0x000000ffff297224 */ /* 0x000fce00078e0a04 */
.L_x_19:
[----:B-1----:R-:W-:-:S04]  /*0390*/  IMAD.WIDE R14, R40, 0x4, R8 ;  /* 0x00000004280e7825 */ /* 0x002fc800078e0208 */
[----:B0-2---:R-:W-:Y:S01]  /*03a0*/  IMAD.WIDE R16, R7, 0x4, R10 ;  /* 0x0000000407107825 */ /* 0x005fe200078e020a */
[----:B------:R-:W2:Y:S04]  /*03b0*/  LDG.E R42, desc[UR4][R14.64] ;  /* 0x000000040e2a7981 */ /* 0x000ea8000c1e1900 */
[----:B------:R-:W2:Y:S01]  /*03c0*/  LDG.E R19, desc[UR4][R16.64] ;  /* 0x0000000410137981 */ /* 0x000ea2000c1e1900 */
[----:B------:R-:W-:Y:S01]  /*03d0*/  BSSY.RECONVERGENT B1, `(.L_x_4) ;  /* 0x0000007000017945 */ /* 0x000fe20003800200 */
[----:B------:R-:W-:Y:S01]  /*03e0*/  MOV R0, 0x440 ;  /* 0x0000044000007802 */ /* 0x000fe20000000f00 */
[----:B--2---:R-:W-:-:S04]  /*03f0*/  FADD R42, R42, -R19 ;  /* 0x800000132a2a7221 */ /* 0x004fc80000000000 */
[----:B------:R-:W0:Y:S02]  /*0400*/  F2F.F64.F32 R18, R42 ;  /* 0x0000002a00127310 */ /* 0x000e240000201800 */
[----:B0-----:R-:W-:-:S10]  /*0410*/  DADD R24, -RZ, |R18| ;  /* 0x00000000ff187229 */ /* 0x001fd40000000512 */
[----:B---3--:R-:W-:-:S07]  /*0420*/  IMAD.MOV.U32 R44, RZ, RZ, R25 ;  /* 0x000000ffff2c7224 */ /* 0x008fce00078e0019 */
[----:B------:R-:W-:Y:S05]  /*0430*/  CALL.REL.NOINC `($_Z11calDisByGPUPfS_S_ifiPl$__internal_accurate_pow) ;  /* 0x0000000c006c7944 */ /* 0x000fea0003c00000 */
[----:B------:R-:W-:Y:S05]  /*0440*/  BSYNC.RECONVERGENT B1 ;  /* 0x0000000000017941 */ /* 0x000fea0003800200 */
.L_x_4:
[----:B------:R-:W2:Y:S04]  /*0450*/  LDG.E R43, desc[UR4][R14.64+0x4] ;  /* 0x000004040e2b7981 */ /* 0x000ea8000c1e1900 */
[----:B------:R-:W2:Y:S01]  /*0460*/  LDG.E R0, desc[UR4][R16.64+0x4] ;  /* 0x0000040410007981 */ /* 0x000ea2000c1e1900 */
[----:B------:R-:W-:Y:S01]  /*0470*/  DADD R26, R18, 2 ;  /* 0x40000000121a7429 */ /* 0x000fe20000000000 */
[----:B------:R0:W1:Y:S01]  /*0480*/  F2F.F64.F32 R24, R20 ;  /* 0x0000001400187310 */ /* 0x0000620000201800 */
[C---:B------:R-:W-:Y:S01]  /*0490*/  FSETP.NEU.AND P1, PT, R42.reuse, RZ, PT ;  /* 0x000000ff2a00720b */ /* 0x040fe20003f2d000 */
[----:B------:R-:W-:Y:S01]  /*04a0*/  BSSY.RECONVERGENT B1, `(.L_x_5) ;  /* 0x000000f000017945 */ /* 0x000fe20003800200 */
[----:B------:R-:W-:-:S06]  /*04b0*/  FSETP.NEU.AND P0, PT, R42, 1, PT ;  /* 0x3f8000002a00780b */ /* 0x000fcc0003f0d000 */
[----:B------:R-:W-:Y:S02]  /*04c0*/  LOP3.LUT R26, R27, 0x7ff00000, RZ, 0xc0, !PT ;  /* 0x7ff000001b1a7812 */ /* 0x000fe400078ec0ff */
[----:B------:R-:W-:Y:S02]  /*04d0*/  FSEL R27, R22, RZ, P1 ;  /* 0x000000ff161b7208 */ /* 0x000fe40000800000 */
[----:B------:R-:W-:Y:S02]  /*04e0*/  ISETP.NE.AND P2, PT, R26, 0x7ff00000, PT ;  /* 0x7ff000001a00780c */ /* 0x000fe40003f45270 */
[----:B------:R-:W-:Y:S01]  /*04f0*/  FSEL R26, R23, RZ, P1 ;  /* 0x000000ff171a7208 */ /* 0x000fe20000800000 */
[----:B--2---:R-:W-:-:S04]  /*0500*/  FADD R43, R43, -R0 ;  /* 0x800000002b2b7221 */ /* 0x004fc80000000000 */
[----:B------:R0:W2:Y:S06]  /*0510*/  F2F.F64.F32 R20, R43 ;  /* 0x0000002b00147310 */ /* 0x0000ac0000201800 */
[----:B-1----:R-:W-:Y:S05]  /*0520*/  @P2 BRA `(.L_x_6) ;  /* 0x0000000000182947 */ /* 0x002fea0003800000 */
[----:B------:R-:W-:-:S13]  /*0530*/  FSETP.NAN.AND P1, PT, R42, R42, PT ;  /* 0x0000002a2a00720b */ /* 0x000fda0003f28000 */
[----:B------:R-:W-:Y:S01]  /*0540*/  @P1 DADD R26, R18, 2 ;  /* 0x40000000121a1429 */ /* 0x000fe20000000000 */
[----:B------:R-:W-:Y:S10]  /*0550*/  @P1 BRA `(.L_x_6) ;  /* 0x00000000000c1947 */ /* 0x000ff40003800000 */
[----:B------:R-:W-:-:S14]  /*0560*/  DSETP.NEU.AND P1, PT, |R18|, +INF , PT ;  /* 0x7ff000001200742a */ /* 0x000fdc0003f2d200 */
[----:B------:R-:W-:Y:S02]  /*0570*/  @!P1 IMAD.MOV.U32 R26, RZ, RZ, 0x0 ;  /* 0x00000000ff1a9424 */ /* 0x000fe400078e00ff */
[----:B------:R-:W-:-:S07]  /*0580*/  @!P1 IMAD.MOV.U32 R27, RZ, RZ, 0x7ff00000 ;  /* 0x7ff00000ff1b9424 */ /* 0x000fce00078e00ff */
.L_x_6:
[----:B------:R-:W-:Y:S05]  /*0590*/  BSYNC.RECONVERGENT B1 ;  /* 0x0000000000017941 */ /* 0x000fea0003800200 */
.L_x_5:
[----:B------:R-:W-:Y:S01]  /*05a0*/  FSEL R18, R26, RZ, P0 ;  /* 0x000000ff1a127208 */ /* 0x000fe20000000000 */
[----:B------:R-:W-:Y:S01]  /*05b0*/  BSSY.RECONVERGENT B1, `(.L_x_7) ;  /* 0x0000008000017945 */ /* 0x000fe20003800200 */
[----:B------:R-:W-:Y:S02]  /*05c0*/  FSEL R19, R27, 1.875, P0 ;  /* 0x3ff000001b137808 */ /* 0x000fe40000000000 */
[----:B------:R-:W-:-:S04]  /*05d0*/  MOV R0, 0x630 ;  /* 0x0000063000007802 */ /* 0x000fc80000000f00 */
[----:B------:R-:W-:Y:S02]  /*05e0*/  DADD R18, R24, R18 ;  /* 0x0000000018127229 */ /* 0x000fe40000000012 */
[----:B--2---:R-:W-:-:S08]  /*05f0*/  DADD R24, -RZ, |R20| ;  /* 0x00000000ff187229 */ /* 0x004fd00000000514 */
[----:B------:R1:W2:Y:S02]  /*0600*/  F2F.F32.F64 R18, R18 ;  /* 0x0000001200127310 */ /* 0x0002a40000301000 */
[----:B------:R-:W-:-:S07]  /*0610*/  MOV R44, R25 ;  /* 0x00000019002c7202 */ /* 0x000fce0000000f00 */
[----:B012---:R-:W-:Y:S05]  /*0620*/  CALL.REL.NOINC `($_Z11calDisByGPUPfS_S_ifiPl$__internal_accurate_pow) ;  /* 0x0000000800f07944 */ /* 0x007fea0003c00000 */
[----:B------:R-:W-:Y:S05]  /*0630*/  BSYNC.RECONVERGENT B1 ;  /* 0x0000000000017941 */ /* 0x000fea0003800200 */
.L_x_7:
[----:B------:R-:W-:Y:S01]  /*0640*/  DADD R24, R20, 2 ;  /* 0x4000000014187429 */ /* 0x000fe20000000000 */
[----:B------:R-:W-:Y:S01]  /*0650*/  FSETP.NEU.AND P0, PT, R43, RZ, PT ;  /* 0x000000ff2b00720b */ /* 0x000fe20003f0d000 */
[----:B------:R-:W-:Y:S08]  /*0660*/  BSSY.RECONVERGENT B1, `(.L_x_8) ;  /* 0x000000e000017945 */ /* 0x000ff00003800200 */
[----:B------:R-:W-:-:S02]  /*0670*/  LOP3.LUT R24, R25, 0x7ff00000, RZ, 0xc0, !PT ;  /* 0x7ff0000019187812 */ /* 0x000fc400078ec0ff */
[----:B------:R-:W-:Y:S02]  /*0680*/  FSEL R25, R22, RZ, P0 ;  /* 0x000000ff16197208 */ /* 0x000fe40000000000 */
[----:B------:R-:W-:Y:S02]  /*0690*/  ISETP.NE.AND P1, PT, R24, 0x7ff00000, PT ;  /* 0x7ff000001800780c */ /* 0x000fe40003f25270 */
[----:B------:R-:W-:-:S11]  /*06a0*/  FSEL R24, R23, RZ, P0 ;  /* 0x000000ff17187208 */ /* 0x000fd60000000000 */
[----:B------:R-:W-:Y:S05]  /*06b0*/  @P1 BRA `(.L_x_9) ;  /* 0x0000000000201947 */ /* 0x000fea0003800000 */
[----:B------:R-:W-:-:S13]  /*06c0*/  FSETP.NAN.AND P0, PT, R43, R43, PT ;  /* 0x0000002b2b00720b */ /* 0x000fda0003f08000 */
[----:B------:R-:W-:Y:S05]  /*06d0*/  @P0 BRA `(.L_x_10) ;  /* 0x0000000000140947 */ /* 0x000fea0003800000 */
[----:B------:R-:W-:-:S14]  /*06e0*/  DSETP.NEU.AND P0, PT, |R20|, +INF , PT ;  /* 0x7ff000001400742a */ /* 0x000fdc0003f0d200 */
[----:B------:R-:W-:Y:S05]  /*06f0*/  @P0 BRA `(.L_x_9) ;  /* 0x0000000000100947 */ /* 0x000fea0003800000 */
[----:B------:R-:W-:Y:S02]  /*0700*/  IMAD.MOV.U32 R24, RZ, RZ, 0x0 ;  /* 0x00000000ff187424 */ /* 0x000fe400078e00ff */
[----:B------:R-:W-:Y:S01]  /*0710*/  IMAD.MOV.U32 R25, RZ, RZ, 0x7ff00000 ;  /* 0x7ff00000ff197424 */ /* 0x000fe200078e00ff */
[----:B------:R-:W-:Y:S06]  /*0720*/  BRA `(.L_x_9) ;  /* 0x0000000000047947 */ /* 0x000fec0003800000 */
.L_x_10:
[----:B------:R-:W-:-:S11]  /*0730*/  DADD R24, R20, 2 ;  /* 0x4000000014187429 */ /* 0x000fd60000000000 */
.L_x_9:
[----:B------:R-:W-:Y:S05]  /*0740*/  BSYNC.RECONVERGENT B1 ;  /* 0x0000000000017941 */ /* 0x000fea0003800200 */
.L_x_8:
[----:B------:R-:W2:Y:S04]  /*0750*/  LDG.E R0, desc[UR4][R14.64+0x8] ;  /* 0x000008040e007981 */ /* 0x000ea8000c1e1900 */
[----:B------:R-:W2:Y:S01]  /*0760*/  LDG.E R19, desc[UR4][R16.64+0x8] ;  /* 0x0000080410137981 */ /* 0x000ea2000c1e1900 */
[----:B------:R-:W0:Y:S01]  /*0770*/  F2F.F64.F32 R22, R18 ;  /* 0x0000001200167310 */ /* 0x000e220000201800 */
[----:B------:R-:W-:Y:S01]  /*0780*/  FSETP.NEU.AND P0, PT, R43, 1, PT ;  /* 0x3f8000002b00780b */ /* 0x000fe20003f0d000 */
[----:B------:R-:W-:Y:S03]  /*0790*/  BSSY.RECONVERGENT B1, `(.L_x_11) ;  /* 0x000000b000017945 */ /* 0x000fe60003800200 */
[----:B------:R-:W-:-:S02]  /*07a0*/  FSEL R24, R24, RZ, P0 ;  /* 0x000000ff18187208 */ /* 0x000fc40000000000 */
[----:B------:R-:W-:-:S06]  /*07b0*/  FSEL R25, R25, 1.875, P0 ;  /* 0x3ff0000019197808 */ /* 0x000fcc0000000000 */
[----:B0-----:R-:W-:Y:S01]  /*07c0*/  DADD R22, R22, R24 ;  /* 0x0000000016167229 */ /* 0x001fe20000000018 */
[----:B--2---:R-:W-:Y:S01]  /*07d0*/  FADD R18, R0, -R19 ;  /* 0x8000001300127221 */ /* 0x004fe20000000000 */
[----:B------:R-:W-:-:S04]  /*07e0*/  MOV R0, 0x840 ;  /* 0x0000084000007802 */ /* 0x000fc80000000f00 */
[----:B------:R-:W-:Y:S08]  /*07f0*/  F2F.F32.F64 R19, R22 ;  /* 0x0000001600137310 */ /* 0x000ff00000301000 */
[----:B------:R-:W0:Y:S02]  /*0800*/  F2F.F64.F32 R20, R18 ;  /* 0x0000001200147310 */ /* 0x000e240000201800 */
[----:B0-----:R-:W-:-:S10]  /*0810*/  DADD R24, -RZ, |R20| ;  /* 0x00000000ff187229 */ /* 0x001fd40000000514 */
[----:B------:R-:W-:-:S07]  /*0820*/  IMAD.MOV.U32 R44, RZ, RZ, R25 ;  /* 0x000000ffff2c7224 */ /* 0x000fce00078e0019 */
[----:B------:R-:W-:Y:S05]  /*0830*/  CALL.REL.NOINC `($_Z11calDisByGPUPfS_S_ifiPl$__internal_accurate_pow) ;  /* 0x00000008006c7944 */ /* 0x000fea0003c00000 */
[----:B------:R-:W-:Y:S05]  /*0840*/  BSYNC.RECONVERGENT B1 ;  /* 0x0000000000017941 */ /* 0x000fea0003800200 */
.L_x_11:
        /* <DEDUP_REMOVED lines=15> */
.L_x_14:
[----:B------:R-:W-:-:S11]  /*0940*/  DADD R24, R20, 2 ;  /* 0x4000000014187429 */ /* 0x000fd60000000000 */
.L_x_13:
[----:B------:R-:W-:Y:S05]  /*0950*/  BSYNC.RECONVERGENT B1 ;  /* 0x0000000000017941 */ /* 0x000fea0003800200 */
.L_x_12:
[----:B------:R0:W2:Y:S04]  /*0960*/  LDG.E R14, desc[UR4][R14.64+0xc] ;  /* 0x00000c040e0e7981 */ /* 0x0000a8000c1e1900 */
[----:B------:R-:W2:Y:S01]  /*0970*/  LDG.E R17, desc[UR4][R16.64+0xc] ;  /* 0x00000c0410117981 */ /* 0x000ea2000c1e1900 */
[----:B------:R-:W1:Y:S01]  /*0980*/  F2F.F64.F32 R20, R19 ;  /* 0x0000001300147310 */ /* 0x000e620000201800 */
[----:B------:R-:W-:Y:S01]  /*0990*/  FSETP.NEU.AND P0, PT, R18, 1, PT ;  /* 0x3f8000001200780b */ /* 0x000fe20003f0d000 */
[----:B------:R-:W-:Y:S01]  /*09a0*/  BSSY.RECONVERGENT B1, `(.L_x_15) ;  /* 0x000000b000017945 */ /* 0x000fe20003800200 */
[----:B------:R-:W-:Y:S02]  /*09b0*/  MOV R0, 0xa50 ;  /* 0x00000a5000007802 */ /* 0x000fe40000000f00 */
[----:B------:R-:W-:-:S02]  /*09c0*/  FSEL R22, R24, RZ, P0 ;  /* 0x000000ff18167208 */ /* 0x000fc40000000000 */
[----:B------:R-:W-:-:S06]  /*09d0*/  FSEL R23, R25, 1.875, P0 ;  /* 0x3ff0000019177808 */ /* 0x000fcc0000000000 */
[----:B-1----:R-:W-:-:S06]  /*09e0*/  DADD R20, R20, R22 ;  /* 0x0000000014147229 */ /* 0x002fcc0000000016 */
[----:B0-----:R-:W-:Y:S01]  /*09f0*/  F2F.F32.F64 R15, R20 ;  /* 0x00000014000f7310 */ /* 0x001fe20000301000 */
[----:B--2---:R-:W-:-:S07]  /*0a00*/  FADD R14, R14, -R17 ;  /* 0x800000110e0e7221 */ /* 0x004fce0000000000 */
[----:B------:R-:W0:Y:S02]  /*0a10*/  F2F.F64.F32 R16, R14 ;  /* 0x0000000e00107310 */ /* 0x000e240000201800 */
[----:B0-----:R-:W-:-:S10]  /*0a20*/  DADD R24, -RZ, |R16| ;  /* 0x00000000ff187229 */ /* 0x001fd40000000510 */
[----:B------:R-:W-:-:S07]  /*0a30*/  IMAD.MOV.U32 R44, RZ, RZ, R25 ;  /* 0x000000ffff2c7224 */ /* 0x000fce00078e0019 */
[----:B------:R-:W-:Y:S05]  /*0a40*/  CALL.REL.NOINC `($_Z11calDisByGPUPfS_S_ifiPl$__internal_accurate_pow) ;  /* 0x0000000400e87944 */ /* 0x000fea0003c00000 */
[----:B------:R-:W-:Y:S05]  /*0a50*/  BSYNC.RECONVERGENT B1 ;  /* 0x0000000000017941 */ /* 0x000fea0003800200 */
.L_x_15:
        /* <DEDUP_REMOVED lines=15> */
.L_x_18:
[----:B------:R-:W-:-:S11]  /*0b50*/  DADD R18, R16, 2 ;  /* 0x4000000010127429 */ /* 0x000fd60000000000 */
.L_x_17:
[----:B------:R-:W-:Y:S05]  /*0b60*/  BSYNC.RECONVERGENT B1 ;  /* 0x0000000000017941 */ /* 0x000fea0003800200 */
.L_x_16:
[----:B------:R-:W0:Y:S01]  /*0b70*/  F2F.F64.F32 R16, R15 ;  /* 0x0000000f00107310 */ /* 0x000e220000201800 */
[----:B------:R-:W-:Y:S01]  /*0b80*/  FSETP.NEU.AND P0, PT, R14, 1, PT ;  /* 0x3f8000000e00780b */ /* 0x000fe20003f0d000 */
[----:B------:R-:W-:Y:S01]  /*0b90*/  VIADD R40, R40, 0x4 ;  /* 0x0000000428287836 */ /* 0x000fe20000000000 */
[----:B------:R-:W-:Y:S01]  /*0ba0*/  IADD3 R41, PT, PT, R41, 0x4, RZ ;  /* 0x0000000429297810 */ /* 0x000fe20007ffe0ff */
[----:B------:R-:W-:Y:S01]  /*0bb0*/  VIADD R7, R7, 0x4 ;  /* 0x0000000407077836 */ /* 0x000fe20000000000 */
[----:B------:R-:W-:Y:S02]  /*0bc0*/  FSEL R18, R18, RZ, P0 ;  /* 0x000000ff12127208 */ /* 0x000fe40000000000 */
[----:B------:R-:W-:Y:S02]  /*0bd0*/  FSEL R19, R19, 1.875, P0 ;  /* 0x3ff0000013137808 */ /* 0x000fe40000000000 */
[----:B------:R-:W-:-:S04]  /*0be0*/  ISETP.NE.AND P0, PT, R41, RZ, PT ;  /* 0x000000ff2900720c */ /* 0x000fc80003f05270 */
[----:B0-----:R-:W-:-:S06]  /*0bf0*/  DADD R16, R16, R18 ;  /* 0x0000000010107229 */ /* 0x001fcc0000000012 */
[----:B------:R2:W3:Y:S03]  /*0c00*/  F2F.F32.F64 R20, R16 ;  /* 0x0000001000147310 */ /* 0x0004e60000301000 */
[----:B------:R-:W-:Y:S05]  /*0c10*/  @P0 BRA `(.L_x_19) ;  /* 0xfffffff400dc0947 */ /* 0x000fea000383ffff */
.L_x_3:
[----:B------:R-:W-:-:S13]  /*0c20*/  ISETP.NE.AND P0, PT, R3, RZ, PT ;  /* 0x000000ff0300720c */ /* 0x000fda0003f05270 */
[----:B------:R-:W-:Y:S05]  /*0c30*/  @!P0 BRA `(.L_x_2) ;  /* 0x0000000000b48947 */ /* 0x000fea0003800000 */
[----:B------:R-:W0:Y:S01]  /*0c40*/  LDC.64 R10, c[0x0][0x380] ;  /* 0x0000e000ff0a7b82 */ /* 0x000e220000000a00 */
[--C-:B------:R-:W-:Y:S02]  /*0c50*/  IMAD.IADD R6, R6, 0x1, R4.reuse ;  /* 0x0000000106067824 */ /* 0x100fe400078e0204 */
[----:B------:R-:W-:Y:S02]  /*0c60*/  IMAD.IADD R4, R5, 0x1, R4 ;  /* 0x0000000105047824 */ /* 0x000fe400078e0204 */
[----:B------:R-:W-:-:S03]  /*0c70*/  IMAD.MOV R3, RZ, RZ, -R3 ;  /* 0x000000ffff037224 */ /* 0x000fc600078e0a03 */
[----:B------:R-:W1:Y:S04]  /*0c80*/  LDC.64 R8, c[0x0][0x388] ;  /* 0x0000e200ff087b82 */ /* 0x000e680000000a00 */
.L_x_24:
[----:B0-2---:R-:W-:-:S04]  /*0c90*/  IMAD.WIDE R16, R6, 0x4, R10 ;  /* 0x0000000406107825 */ /* 0x005fc800078e020a */
[----:B-1----:R-:W-:Y:S02]  /*0ca0*/  IMAD.WIDE R18, R4, 0x4, R8 ;  /* 0x0000000404127825 */ /* 0x002fe400078e0208 */
[----:B------:R-:W2:Y:S04]  /*0cb0*/  LDG.E R16, desc[UR4][R16.64] ;  /* 0x0000000410107981 */ /* 0x000ea8000c1e1900 */
[----:B------:R-:W2:Y:S01]  /*0cc0*/  LDG.E R5, desc[UR4][R18.64] ;  /* 0x0000000412057981 */ /* 0x000ea2000c1e1900 */
[----:B------:R-:W-:Y:S01]  /*0cd0*/  BSSY.RECONVERGENT B1, `(.L_x_20) ;  /* 0x0000007000017945 */ /* 0x000fe20003800200 */
[----:B------:R-:W-:Y:S01]  /*0ce0*/  MOV R0, 0xd40 ;  /* 0x00000d4000007802 */ /* 0x000fe20000000f00 */
[----:B--2---:R-:W-:-:S04]  /*0cf0*/  FADD R5, R5, -R16 ;  /* 0x8000001005057221 */ /* 0x004fc80000000000 */
[----:B----4-:R-:W0:Y:S02]  /*0d00*/  F2F.F64.F32 R14, R5 ;  /* 0x00000005000e7310 */ /* 0x010e240000201800 */
[----:B0-----:R-:W-:-:S10]  /*0d10*/  DADD R24, -RZ, |R14| ;  /* 0x00000000ff187229 */ /* 0x001fd4000000050e */
[----:B------:R-:W-:-:S07]  /*0d20*/  IMAD.MOV.U32 R44, RZ, RZ, R25 ;  /* 0x000000ffff2c7224 */ /* 0x000fce00078e0019 */
[----:B---3--:R-:W-:Y:S05]  /*0d30*/  CALL.REL.NOINC `($_Z11calDisByGPUPfS_S_ifiPl$__internal_accurate_pow) ;  /* 0x00000004002c7944 */ /* 0x008fea0003c00000 */
[----:B------:R-:W-:Y:S05]  /*0d40*/  BSYNC.RECONVERGENT B1 ;  /* 0x0000000000017941 */ /* 0x000fea0003800200 */
.L_x_20:
        /* <DEDUP_REMOVED lines=15> */
.L_x_23:
[----:B------:R-:W-:-:S11]  /*0e40*/  DADD R16, R14, 2 ;  /* 0x400000000e107429 */ /* 0x000fd60000000000 */
.L_x_22:
[----:B------:R-:W-:Y:S05]  /*0e50*/  BSYNC.RECONVERGENT B1 ;  /* 0x0000000000017941 */ /* 0x000fea0003800200 */
.L_x_21:
        /* <DEDUP_REMOVED lines=9> */
[----:B------:R4:W0:Y:S03]  /*0ef0*/  F2F.F32.F64 R20, R14 ;  /* 0x0000000e00147310 */ /* 0x0008260000301000 */
[----:B------:R-:W-:Y:S05]  /*0f00*/  @P0 BRA `(.L_x_24) ;  /* 0xfffffffc00600947 */ /* 0x000fea000383ffff */
.L_x_2:
[----:B0--3--:R-:W-:Y:S01]  /*0f10*/  VIADD R0, R20, 0xf3000000 ;  /* 0xf300000014007836 */ /* 0x009fe20000000000 */
[----:B------:R0:W1:Y:S01]  /*0f20*/  MUFU.RSQ R3, R20 ;  /* 0x0000001400037308 */ /* 0x0000620000001400 */
[----:B------:R-:W-:Y:S03]  /*0f30*/  BSSY.RECONVERGENT B1, `(.L_x_25) ;  /* 0x000000b000017945 */ /* 0x000fe60003800200 */
[----:B------:R-:W-:-:S13]  /*0f40*/  ISETP.GT.U32.AND P0, PT, R0, 0x727fffff, PT ;  /* 0x727fffff0000780c */ /* 0x000fda0003f04070 */
[----:B01----:R-:W-:Y:S05]  /*0f50*/  @!P0 BRA `(.L_x_26) ;  /* 0x0000000000108947 */ /* 0x003fea0003800000 */
[----:B------:R-:W-:-:S07]  /*0f60*/  MOV R7, 0xf80 ;  /* 0x00000f8000077802 */ /* 0x000fce0000000f00 */
[----:B--2-4-:R-:W-:Y:S05]  /*0f70*/  CALL.REL.NOINC `($__internal_0_$__cuda_sm20_sqrt_rn_f32_slowpath) ;  /* 0x0000000000447944 */ /* 0x014fea0003c00000 */
[----:B------:R-:W-:Y:S01]  /*0f80*/  IMAD.MOV.U32 R7, RZ, RZ, R0 ;  /* 0x000000ffff077224 */ /* 0x000fe200078e0000 */
[----:B------:R-:W-:Y:S06]  /*0f90*/  BRA `(.L_x_27) ;  /* 0x0000000000107947 */ /* 0x000fec0003800000 */
.L_x_26:
[C---:B------:R-:W-:Y:S01]  /*0fa0*/  FMUL.FTZ R7, R3.reuse, R20 ;  /* 0x0000001403077220 */ /* 0x040fe20000410000 */
[----:B------:R-:W-:-:S03]  /*0fb0*/  FMUL.FTZ R0, R3, 0.5 ;  /* 0x3f00000003007820 */ /* 0x000fc60000410000 */
[----:B------:R-:W-:-:S04]  /*0fc0*/  FFMA R20, -R7, R7, R20 ;  /* 0x0000000707147223 */ /* 0x000fc80000000114 */
[----:B------:R-:W-:-:S07]  /*0fd0*/  FFMA R7, R20, R0, R7 ;  /* 0x0000000014077223 */ /* 0x000fce0000000007 */
.L_x_27:
[----:B------:R-:W-:Y:S05]  /*0fe0*/  BSYNC.RECONVERGENT B1 ;  /* 0x0000000000017941 */ /* 0x000fea0003800200 */
.L_x_25:
[----:B------:R-:W0:Y:S02]  /*0ff0*/  LDC.64 R4, c[0x0][0x390] ;  /* 0x0000e400ff047b82 */ /* 0x000e240000000a00 */
[----:B0-----:R-:W-:-:S05]  /*1000*/  IMAD.WIDE R2, R2, 0x4, R4 ;  /* 0x0000000402027825 */ /* 0x001fca00078e0204 */
[----:B------:R0:W-:Y:S02]  /*1010*/  STG.E desc[UR4][R2.64], R7 ;  /* 0x0000000702007986 */ /* 0x0001e4000c101904 */
.L_x_1:
[----:B------:R-:W-:Y:S05]  /*1020*/  BSYNC.RECONVERGENT B0 ;  /* 0x0000000000007941 */ /* 0x000fea0003800200 */
.L_x_0:
[----:B------:R-:W-:Y:S01]  /*1030*/  CS2R R4, SR_CLOCKLO ;  /* 0x0000000000047805 */ /* 0x000fe20000015000 */
[----:B0-----:R-:W0:Y:S05]  /*1040*/  LDC.64 R2, c[0x0][0x3a8] ;  /* 0x0000ea00ff027b82 */ /* 0x001e2a0000000a00 */
[----:B------:R-:W-:-:S05]  /*1050*/  IADD3 R4, P0, PT, -R12, R4, RZ ;  /* 0x000000040c047210 */ /* 0x000fca0007f1e1ff */
[----:B------:R-:W-:-:S05]  /*1060*/  IMAD.X R5, R5, 0x1, ~R13, P0 ;  /* 0x0000000105057824 */ /* 0x000fca00000e0e0d */
[----:B0-----:R-:W-:Y:S01]  /*1070*/  STG.E.64 desc[UR4][R2.64], R4 ;  /* 0x0000000402007986 */ /* 0x001fe2000c101b04 */
[----:B------:R-:W-:Y:S05]  /*1080*/  EXIT ;  /* 0x000000000000794d */ /* 0x000fea0003800000 */
        .weak           $__internal_0_$__cuda_sm20_sqrt_rn_f32_slowpath
        .type           $__internal_0_$__cuda_sm20_sqrt_rn_f32_slowpath,@function
        .size           $__internal_0_$__cuda_sm20_sqrt_rn_f32_slowpath,($_Z11calDisByGPUPfS_S_ifiPl$__internal_accurate_pow - $__internal_0_$__cuda_sm20_sqrt_rn_f32_slowpath)
$__internal_0_$__cuda_sm20_sqrt_rn_f32_slowpath:
[----:B------:R-:W-:-:S13]  /*1090*/  LOP3.LUT P0, RZ, R20, 0x7fffffff, RZ, 0xc0, !PT ;  /* 0x7fffffff14ff7812 */ /* 0x000fda000780c0ff */
[----:B------:R-:W-:Y:S01]  /*10a0*/  @!P0 IMAD.MOV.U32 R0, RZ, RZ, R20 ;  /* 0x000000ffff008224 */ /* 0x000fe200078e0014 */
[----:B------:R-:W-:Y:S06]  /*10b0*/  @!P0 BRA `(.L_x_28) ;  /* 0x0000000000408947 */ /* 0x000fec0003800000 */
[----:B------:R-:W-:-:S13]  /*10c0*/  FSETP.GEU.FTZ.AND P0, PT, R20, RZ, PT ;  /* 0x000000ff1400720b */ /* 0x000fda0003f1e000 */
[----:B------:R-:W-:Y:S01]  /*10d0*/  @!P0 IMAD.MOV.U32 R0, RZ, RZ, 0x7fffffff ;  /* 0x7fffffffff008424 */ /* 0x000fe200078e00ff */
[----:B------:R-:W-:Y:S06]  /*10e0*/  @!P0 BRA `(.L_x_28) ;  /* 0x0000000000348947 */ /* 0x000fec0003800000 */
[----:B------:R-:W-:-:S13]  /*10f0*/  FSETP.GTU.FTZ.AND P0, PT, |R20|, +INF , PT ;  /* 0x7f8000001400780b */ /* 0x000fda0003f1c200 */
[----:B------:R-:W-:Y:S01]  /*1100*/  @P0 FADD.FTZ R0, R20, 1 ;  /* 0x3f80000014000421 */ /* 0x000fe20000010000 */
[----:B------:R-:W-:Y:S06]  /*1110*/  @P0 BRA `(.L_x_28) ;  /* 0x0000000000280947 */ /* 0x000fec0003800000 */
[----:B------:R-:W-:-:S13]  /*1120*/  FSETP.NEU.FTZ.AND P0, PT, |R20|, +INF , PT ;  /* 0x7f8000001400780b */ /* 0x000fda0003f1d200 */
[----:B------:R-:W-:-:S04]  /*1130*/  @P0 FFMA R3, R20, 1.84467440737095516160e+19, RZ ;  /* 0x5f80000014030823 */ /* 0x000fc800000000ff */
[----:B------:R-:W0:Y:S02]  /*1140*/  @P0 MUFU.RSQ R0, R3 ;  /* 0x0000000300000308 */ /* 0x000e240000001400 */
[----:B0-----:R-:W-:Y:S01]  /*1150*/  @P0 FMUL.FTZ R4, R3, R0 ;  /* 0x0000000003040220 */ /* 0x001fe20000410000 */
[----:B------:R-:W-:Y:S01]  /*1160*/  @P0 FMUL.FTZ R6, R0, 0.5 ;  /* 0x3f00000000060820 */ /* 0x000fe20000410000 */
[----:B------:R-:W-:Y:S02]  /*1170*/  @!P0 MOV R0, R20 ;  /* 0x0000001400008202 */ /* 0x000fe40000000f00 */
[----:B------:R-:W-:-:S04]  /*1180*/  @P0 FADD.FTZ R5, -R4, -RZ ;  /* 0x800000ff04050221 */ /* 0x000fc80000010100 */
[----:B------:R-:W-:-:S04]  /*1190*/  @P0 FFMA R5, R4, R5, R3 ;  /* 0x0000000504050223 */ /* 0x000fc80000000003 */
[----:B------:R-:W-:-:S04]  /*11a0*/  @P0 FFMA R5, R5, R6, R4 ;  /* 0x0000000605050223 */ /* 0x000fc80000000004 */
[----:B------:R-:W-:-:S07]  /*11b0*/  @P0 FMUL.FTZ R0, R5, 2.3283064365386962891e-10 ;  /* 0x2f80000005000820 */ /* 0x000fce0000410000 */
.L_x_28:
[----:B------:R-:W-:Y:S02]  /*11c0*/  IMAD.MOV.U32 R4, RZ, RZ, R7 ;  /* 0x000000ffff047224 */ /* 0x000fe400078e0007 */
[----:B------:R-:W-:-:S04]  /*11d0*/  IMAD.MOV.U32 R5, RZ, RZ, 0x0 ;  /* 0x00000000ff057424 */ /* 0x000fc800078e00ff */
[----:B------:R-:W-:Y:S05]  /*11e0*/  RET.REL.NODEC R4 `(_Z11calDisByGPUPfS_S_ifiPl) ;  /* 0xffffffec04847950 */ /* 0x000fea0003c3ffff */
        .type           $_Z11calDisByGPUPfS_S_ifiPl$__internal_accurate_pow,@function
        .size           $_Z11calDisByGPUPfS_S_ifiPl$__internal_accurate_pow,(.L_x_32 - $_Z11calDisByGPUPfS_S_ifiPl$__internal_accurate_pow)
$_Z11calDisByGPUPfS_S_ifiPl$__internal_accurate_pow:
[----:B------:R-:W-:Y:S01]  /*11f0*/  ISETP.GT.U32.AND P0, PT, R44, 0xfffff, PT ;  /* 0x000fffff2c00780c */ /* 0x000fe20003f04070 */
[----:B------:R-:W-:Y:S01]  /*1200*/  IMAD.MOV.U32 R22, RZ, RZ, R24 ;  /* 0x000000ffff167224 */ /* 0x000fe200078e0018 */
[----:B------:R-:W-:Y:S01]  /*1210*/  UMOV UR6, 0x7d2cafe2 ;  /* 0x7d2cafe200067882 */ /* 0x000fe20000000000 */
[--C-:B------:R-:W-:Y:S01]  /*1220*/  IMAD.MOV.U32 R23, RZ, RZ, R44.reuse ;  /* 0x000000ffff177224 */ /* 0x100fe200078e002c */
[----:B------:R-:W-:Y:S01]  /*1230*/  UMOV UR7, 0x3eb0f5ff ;  /* 0x3eb0f5ff00077882 */ /* 0x000fe20000000000 */
[--C-:B------:R-:W-:Y:S01]  /*1240*/  IMAD.MOV.U32 R25, RZ, RZ, R44.reuse ;  /* 0x000000ffff197224 */ /* 0x100fe200078e002c */
[----:B------:R-:W-:Y:S01]  /*1250*/  SHF.R.U32.HI R44, RZ, 0x14, R44 ;  /* 0x00000014ff2c7819 */ /* 0x000fe2000001162c */
[----:B------:R-:W-:Y:S01]  /*1260*/  IMAD.MOV.U32 R28, RZ, RZ, 0x41ad3b5a ;  /* 0x41ad3b5aff1c7424 */ /* 0x000fe200078e00ff */
[----:B------:R-:W-:Y:S01]  /*1270*/  UMOV UR8, 0x3b39803f ;  /* 0x3b39803f00087882 */ /* 0x000fe20000000000 */
[----:B------:R-:W-:Y:S01]  /*1280*/  IMAD.MOV.U32 R29, RZ, RZ, 0x3ed0f5d2 ;  /* 0x3ed0f5d2ff1d7424 */ /* 0x000fe200078e00ff */
[----:B------:R-:W-:-:S03]  /*1290*/  UMOV UR9, 0x3c7abc9e ;  /* 0x3c7abc9e00097882 */ /* 0x000fc60000000000 */
[----:B------:R-:W-:-:S10]  /*12a0*/  @!P0 DMUL R22, R22, 1.80143985094819840000e+16 ;  /* 0x4350000016168828 */ /* 0x000fd40000000000 */
[----:B------:R-:W-:Y:S01]  /*12b0*/  @!P0 IMAD.MOV.U32 R25, RZ, RZ, R23 ;  /* 0x000000ffff198224 */ /* 0x000fe200078e0017 */
[----:B------:R-:W-:Y:S01]  /*12c0*/  @!P0 LEA.HI R44, R23, 0xffffffca, RZ, 0xc ;  /* 0xffffffca172c8811 */ /* 0x000fe200078f60ff */
[----:B------:R-:W-:Y:S02]  /*12d0*/  @!P0 IMAD.MOV.U32 R24, RZ, RZ, R22 ;  /* 0x000000ffff188224 */ /* 0x000fe400078e0016 */
[----:B------:R-:W-:Y:S01]  /*12e0*/  IMAD.MOV.U32 R23, RZ, RZ, 0x43300000 ;  /* 0x43300000ff177424 */ /* 0x000fe200078e00ff */
[----:B------:R-:W-:Y:S02]  /*12f0*/  LOP3.LUT R25, R25, 0x800fffff, RZ, 0xc0, !PT ;  /* 0x800fffff19197812 */ /* 0x000fe400078ec0ff */
[----:B------:R-:W-:Y:S01]  /*1300*/  MOV R26, R24 ;  /* 0x00000018001a7202 */ /* 0x000fe20000000f00 */
[----:B------:R-:W-:Y:S01]  /*1310*/  IMAD.MOV.U32 R24, RZ, RZ, RZ ;  /* 0x000000ffff187224 */ /* 0x000fe200078e00ff */
[----:B------:R-:W-:-:S04]  /*1320*/  LOP3.LUT R25, R25, 0x3ff00000, RZ, 0xfc, !PT ;  /* 0x3ff0000019197812 */ /* 0x000fc800078efcff */
[----:B------:R-:W-:Y:S01]  /*1330*/  ISETP.GE.U32.AND P1, PT, R25, 0x3ff6a09f, PT ;  /* 0x3ff6a09f1900780c */ /* 0x000fe20003f26070 */
[----:B------:R-:W-:-:S12]  /*1340*/  IMAD.MOV.U32 R27, RZ, RZ, R25 ;  /* 0x000000ffff1b7224 */ /* 0x000fd800078e0019 */
[----:B------:R-:W-:-:S04]  /*1350*/  @P1 VIADD R22, R27, 0xfff00000 ;  /* 0xfff000001b161836 */ /* 0x000fc80000000000 */
[----:B------:R-:W-:Y:S02]  /*1360*/  @P1 IMAD.MOV.U32 R27, RZ, RZ, R22 ;  /* 0x000000ffff1b1224 */ /* 0x000fe400078e0016 */
[C---:B------:R-:W-:Y:S02]  /*1370*/  VIADD R22, R44.reuse, 0xfffffc01 ;  /* 0xfffffc012c167836 */ /* 0x040fe40000000000 */
[----:B------:R-:W-:Y:S02]  /*1380*/  @P1 VIADD R22, R44, 0xfffffc02 ;  /* 0xfffffc022c161836 */ /* 0x000fe40000000000 */
[C---:B------:R-:W-:Y:S02]  /*1390*/  DADD R30, R26.reuse, 1 ;  /* 0x3ff000001a1e7429 */ /* 0x040fe40000000000 */
[----:B------:R-:W-:Y:S01]  /*13a0*/  DADD R26, R26, -1 ;  /* 0xbff000001a1a7429 */ /* 0x000fe20000000000 */
[----:B------:R-:W-:-:S03]  /*13b0*/  LOP3.LUT R22, R22, 0x80000000, RZ, 0x3c, !PT ;  /* 0x8000000016167812 */ /* 0x000fc600078e3cff */
[----:B------:R-:W0:Y:S02]  /*13c0*/  MUFU.RCP64H R25, R31 ;  /* 0x0000001f00197308 */ /* 0x000e240000001800 */
[----:B0-----:R-:W-:-:S08]  /*13d0*/  DFMA R30, -R30, R24, 1 ;  /* 0x3ff000001e1e742b */ /* 0x001fd00000000118 */
[----:B------:R-:W-:-:S08]  /*13e0*/  DFMA R30, R30, R30, R30 ;  /* 0x0000001e1e1e722b */ /* 0x000fd0000000001e */
[----:B------:R-:W-:-:S08]  /*13f0*/  DFMA R30, R24, R30, R24 ;  /* 0x0000001e181e722b */ /* 0x000fd00000000018 */
[----:B------:R-:W-:-:S08]  /*1400*/  DMUL R24, R26, R30 ;  /* 0x0000001e1a187228 */ /* 0x000fd00000000000 */
[----:B------:R-:W-:-:S08]  /*1410*/  DFMA R24, R26, R30, R24 ;  /* 0x0000001e1a18722b */ /* 0x000fd00000000018 */
[----:B------:R-:W-:-:S08]  /*1420*/  DMUL R36, R24, R24 ;  /* 0x0000001818247228 */ /* 0x000fd00000000000 */
[----:B------:R-:W-:Y:S01]  /*1430*/  DFMA R28, R36, UR6, R28 ;  /* 0x00000006241c7c2b */ /* 0x000fe2000800001c */
[----:B------:R-:W-:Y:S01]  /*1440*/  UMOV UR6, 0x75488a3f ;  /* 0x75488a3f00067882 */ /* 0x000fe20000000000 */
[----:B------:R-:W-:-:S06]  /*1450*/  UMOV UR7, 0x3ef3b20a ;  /* 0x3ef3b20a00077882 */ /* 0x000fcc0000000000 */
[----:B------:R-:W-:Y:S01]  /*1460*/  DFMA R34, R36, R28, UR6 ;  /* 0x0000000624227e2b */ /* 0x000fe2000800001c */
[----:B------:R-:W-:Y:S01]  /*1470*/  UMOV UR6, 0xe4faecd5 ;  /* 0xe4faecd500067882 */ /* 0x000fe20000000000 */
[----:B------:R-:W-:Y:S01]  /*1480*/  UMOV UR7, 0x3f1745cd ;  /* 0x3f1745cd00077882 */ /* 0x000fe20000000000 */
[----:B------:R-:W-:-:S05]  /*1490*/  DADD R28, R26, -R24 ;  /* 0x000000001a1c7229 */ /* 0x000fca0000000818 */
[----:B------:R-:W-:Y:S01]  /*14a0*/  DFMA R34, R36, R34, UR6 ;  /* 0x0000000624227e2b */ /* 0x000fe20008000022 */
[----:B------:R-:W-:Y:S01]  /*14b0*/  UMOV UR6, 0x258a578b ;  /* 0x258a578b00067882 */ /* 0x000fe20000000000 */
[----:B------:R-:W-:Y:S01]  /*14c0*/  UMOV UR7, 0x3f3c71c7 ;  /* 0x3f3c71c700077882 */ /* 0x000fe20000000000 */
[----:B------:R-:W-:-:S05]  /*14d0*/  DADD R28, R28, R28 ;  /* 0x000000001c1c7229 */ /* 0x000fca000000001c */
[----:B------:R-:W-:Y:S01]  /*14e0*/  DFMA R34, R36, R34, UR6 ;  /* 0x0000000624227e2b */ /* 0x000fe20008000022 */
[----:B------:R-:W-:Y:S01]  /*14f0*/  UMOV UR6, 0x9242b910 ;  /* 0x9242b91000067882 */ /* 0x000fe20000000000 */
[----:B------:R-:W-:Y:S01]  /*1500*/  UMOV UR7, 0x3f624924 ;  /* 0x3f62492400077882 */ /* 0x000fe20000000000 */
[----:B------:R-:W-:-:S05]  /*1510*/  DFMA R28, R26, -R24, R28 ;  /* 0x800000181a1c722b */ /* 0x000fca000000001c */
[----:B------:R-:W-:Y:S01]  /*1520*/  DFMA R34, R36, R34, UR6 ;  /* 0x0000000624227e2b */ /* 0x000fe20008000022 */
[----:B------:R-:W-:Y:S01]  /*1530*/  UMOV UR6, 0x99999dfb ;  /* 0x99999dfb00067882 */ /* 0x000fe20000000000 */
[----:B------:R-:W-:Y:S01]  /*1540*/  UMOV UR7, 0x3f899999 ;  /* 0x3f89999900077882 */ /* 0x000fe20000000000 */
[----:B------:R-:W-:Y:S02]  /*1550*/  DMUL R28, R30, R28 ;  /* 0x0000001c1e1c7228 */ /* 0x000fe40000000000 */
[----:B------:R-:W-:-:S03]  /*1560*/  DMUL R30, R24, R24 ;  /* 0x00000018181e7228 */ /* 0x000fc60000000000 */
[----:B------:R-:W-:Y:S01]  /*1570*/  DFMA R34, R36, R34, UR6 ;  /* 0x0000000624227e2b */ /* 0x000fe20008000022 */
[----:B------:R-:W-:Y:S01]  /*1580*/  UMOV UR6, 0x55555555 ;  /* 0x5555555500067882 */ /* 0x000fe20000000000 */
[----:B------:R-:W-:-:S03]  /*1590*/  UMOV UR7, 0x3fb55555 ;  /* 0x3fb5555500077882 */ /* 0x000fc60000000000 */
[----:B------:R-:W-:-:S03]  /*15a0*/  DMUL R38, R24, R30 ;  /* 0x0000001e18267228 */ /* 0x000fc60000000000 */
[----:B------:R-:W-:-:S08]  /*15b0*/  DFMA R26, R36, R34, UR6 ;  /* 0x00000006241a7e2b */ /* 0x000fd00008000022 */
[----:B------:R-:W-:Y:S01]  /*15c0*/  DADD R32, -R26, UR6 ;  /* 0x000000061a207e29 */ /* 0x000fe20008000100 */
[----:B------:R-:W-:Y:S01]  /*15d0*/  UMOV UR6, 0xb9e7b0 ;  /* 0x00b9e7b000067882 */ /* 0x000fe20000000000 */
[----:B------:R-:W-:-:S06]  /*15e0*/  UMOV UR7, 0x3c46a4cb ;  /* 0x3c46a4cb00077882 */ /* 0x000fcc0000000000 */
[----:B------:R-:W-:Y:S02]  /*15f0*/  DFMA R32, R36, R34, R32 ;  /* 0x000000222420722b */ /* 0x000fe40000000020 */
[----:B------:R-:W-:Y:S01]  /*1600*/  DFMA R34, R24, R24, -R30 ;  /* 0x000000181822722b */ /* 0x000fe2000000081e */
[----:B------:R-:W-:Y:S01]  /*1610*/  VIADD R37, R29, 0x100000 ;  /* 0x001000001d257836 */ /* 0x000fe20000000000 */
[----:B------:R-:W-:-:S06]  /*1620*/  MOV R36, R28 ;  /* 0x0000001c00247202 */ /* 0x000fcc0000000f00 */
[----:B------:R-:W-:Y:S02]  /*1630*/  DFMA R34, R24, R36, R34 ;  /* 0x000000241822722b */ /* 0x000fe40000000022 */
[----:B------:R-:W-:Y:S01]  /*1640*/  DADD R36, R32, -UR6 ;  /* 0x8000000620247e29 */ /* 0x000fe20008000000 */
[----:B------:R-:W-:Y:S01]  /*1650*/  UMOV UR6, 0x80000000 ;  /* 0x8000000000067882 */ /* 0x000fe20000000000 */
[----:B------:R-:W-:Y:S01]  /*1660*/  DFMA R32, R24, R30, -R38 ;  /* 0x0000001e1820722b */ /* 0x000fe20000000826 */
[----:B------:R-:W-:-:S07]  /*1670*/  UMOV UR7, 0x43300000 ;  /* 0x4330000000077882 */ /* 0x000fce0000000000 */
[----:B------:R-:W-:Y:S02]  /*1680*/  DFMA R32, R28, R30, R32 ;  /* 0x0000001e1c20722b */ /* 0x000fe40000000020 */
[----:B------:R-:W-:-:S06]  /*1690*/  DADD R30, R26, R36 ;  /* 0x000000001a1e7229 */ /* 0x000fcc0000000024 */
[----:B------:R-:W-:Y:S02]  /*16a0*/  DFMA R32, R24, R34, R32 ;  /* 0x000000221820722b */ /* 0x000fe40000000020 */
[----:B------:R-:W-:Y:S02]  /*16b0*/  DADD R34, R26, -R30 ;  /* 0x000000001a227229 */ /* 0x000fe4000000081e */
[----:B------:R-:W-:-:S06]  /*16c0*/  DMUL R26, R30, R38 ;  /* 0x000000261e1a7228 */ /* 0x000fcc0000000000 */
[----:B------:R-:W-:Y:S02]  /*16d0*/  DADD R36, R36, R34 ;  /* 0x0000000024247229 */ /* 0x000fe40000000022 */
[----:B------:R-:W-:-:S08]  /*16e0*/  DFMA R34, R30, R38, -R26 ;  /* 0x000000261e22722b */ /* 0x000fd0000000081a */
[----:B------:R-:W-:-:S08]  /*16f0*/  DFMA R32, R30, R32, R34 ;  /* 0x000000201e20722b */ /* 0x000fd00000000022 */
[----:B------:R-:W-:-:S08]  /*1700*/  DFMA R36, R36, R38, R32 ;  /* 0x000000262424722b */ /* 0x000fd00000000020 */
[----:B------:R-:W-:-:S08]  /*1710*/  DADD R32, R26, R36 ;  /* 0x000000001a207229 */ /* 0x000fd00000000024 */
[--C-:B------:R-:W-:Y:S02]  /*1720*/  DADD R30, R24, R32.reuse ;  /* 0x00000000181e7229 */ /* 0x100fe40000000020 */
[----:B------:R-:W-:-:S06]  /*1730*/  DADD R26, R26, -R32 ;  /* 0x000000001a1a7229 */ /* 0x000fcc0000000820 */
[----:B------:R-:W-:Y:S02]  /*1740*/  DADD R24, R24, -R30 ;  /* 0x0000000018187229 */ /* 0x000fe4000000081e */
[----:B------:R-:W-:-:S06]  /*1750*/  DADD R26, R36, R26 ;  /* 0x00000000241a7229 */ /* 0x000fcc000000001a */
[----:B------:R-:W-:-:S08]  /*1760*/  DADD R24, R32, R24 ;  /* 0x0000000020187229 */ /* 0x000fd00000000018 */
[----:B------:R-:W-:-:S08]  /*1770*/  DADD R24, R26, R24 ;  /* 0x000000001a187229 */ /* 0x000fd00000000018 */
[----:B------:R-:W-:Y:S02]  /*1780*/  DADD R28, R28, R24 ;  /* 0x000000001c1c7229 */ /* 0x000fe40000000018 */
[----:B------:R-:W-:Y:S01]  /*1790*/  DADD R24, R22, -UR6 ;  /* 0x8000000616187e29 */ /* 0x000fe20008000000 */
[----:B------:R-:W-:Y:S01]  /*17a0*/  UMOV UR6, 0xfefa39ef ;  /* 0xfefa39ef00067882 */ /* 0x000fe20000000000 */
[----:B------:R-:W-:-:S04]  /*17b0*/  UMOV UR7, 0x3fe62e42 ;  /* 0x3fe62e4200077882 */ /* 0x000fc80000000000 */
[----:B------:R-:W-:-:S08]  /*17c0*/  DADD R26, R30, R28 ;  /* 0x000000001e1a7229 */ /* 0x000fd0000000001c */
[--C-:B------:R-:W-:Y:S02]  /*17d0*/  DFMA R22, R24, UR6, R26.reuse ;  /* 0x0000000618167c2b */ /* 0x100fe4000800001a */
[----:B------:R-:W-:-:S06]  /*17e0*/  DADD R32, R30, -R26 ;  /* 0x000000001e207229 */ /* 0x000fcc000000081a */
[----:B------:R-:W-:Y:S02]  /*17f0*/  DFMA R30, R24, -UR6, R22 ;  /* 0x80000006181e7c2b */ /* 0x000fe40008000016 */
[----:B------:R-:W-:-:S06]  /*1800*/  DADD R32, R28, R32 ;  /* 0x000000001c207229 */ /* 0x000fcc0000000020 */
[----:B------:R-:W-:-:S08]  /*1810*/  DADD R30, -R26, R30 ;  /* 0x000000001a1e7229 */ /* 0x000fd0000000011e */
[----:B------:R-:W-:Y:S01]  /*1820*/  DADD R26, R32, -R30 ;  /* 0x00000000201a7229 */ /* 0x000fe2000000081e */
[----:B------:R-:W-:Y:S02]  /*1830*/  IMAD.MOV.U32 R30, RZ, RZ, 0x652b82fe ;  /* 0x652b82feff1e7424 */ /* 0x000fe400078e00ff */
[----:B------:R-:W-:-:S05]  /*1840*/  IMAD.MOV.U32 R31, RZ, RZ, 0x3ff71547 ;  /* 0x3ff71547ff1f7424 */ /* 0x000fca00078e00ff */
[----:B------:R-:W-:-:S08]  /*1850*/  DFMA R26, R24, UR8, R26 ;  /* 0x00000008181a7c2b */ /* 0x000fd0000800001a */
[----:B------:R-:W-:-:S08]  /*1860*/  DADD R24, R22, R26 ;  /* 0x0000000016187229 */ /* 0x000fd0000000001a */
[----:B------:R-:W-:Y:S02]  /*1870*/  DADD R28, R22, -R24 ;  /* 0x00000000161c7229 */ /* 0x000fe40000000818 */
[----:B------:R-:W-:-:S06]  /*1880*/  DMUL R22, R24, 2 ;  /* 0x4000000018167828 */ /* 0x000fcc0000000000 */
[----:B------:R-:W-:Y:S02]  /*1890*/  DADD R26, R26, R28 ;  /* 0x000000001a1a7229 */ /* 0x000fe4000000001c */
[----:B------:R-:W-:-:S08]  /*18a0*/  DFMA R24, R24, 2, -R22 ;  /* 0x400000001818782b */ /* 0x000fd00000000816 */
[----:B------:R-:W-:-:S08]  /*18b0*/  DFMA R26, R26, 2, R24 ;  /* 0x400000001a1a782b */ /* 0x000fd00000000018 */
[----:B------:R-:W-:-:S08]  /*18c0*/  DADD R32, R22, R26 ;  /* 0x0000000016207229 */ /* 0x000fd0000000001a */
[----:B------:R-:W-:Y:S02]  /*18d0*/  DFMA R30, R32, R30, 6.75539944105574400000e+15 ;  /* 0x43380000201e742b */ /* 0x000fe4000000001e */
[----:B------:R-:W-:Y:S01]  /*18e0*/  FSETP.GEU.AND P0, PT, |R33|, 4.1917929649353027344, PT ;  /* 0x4086232b2100780b */ /* 0x000fe20003f0e200 */
[----:B------:R-:W-:-:S05]  /*18f0*/  DADD R22, R22, -R32 ;  /* 0x0000000016167229 */ /* 0x000fca0000000820 */
[----:B------:R-:W-:-:S03]  /*1900*/  DADD R24, R30, -6.75539944105574400000e+15 ;  /* 0xc33800001e187429 */ /* 0x000fc60000000000 */
[----:B------:R-:W-:-:S05]  /*1910*/  DADD R26, R26, R22 ;  /* 0x000000001a1a7229 */ /* 0x000fca0000000016 */
[----:B------:R-:W-:Y:S01]  /*1920*/  DFMA R28, R24, -UR6, R32 ;  /* 0x80000006181c7c2b */ /* 0x000fe20008000020 */
[----:B------:R-:W-:Y:S01]  /*1930*/  UMOV UR6, 0x3b39803f ;  /* 0x3b39803f00067882 */ /* 0x000fe20000000000 */
[----:B------:R-:W-:-:S06]  /*1940*/  UMOV UR7, 0x3c7abc9e ;  /* 0x3c7abc9e00077882 */ /* 0x000fcc0000000000 */
[----:B------:R-:W-:Y:S01]  /*1950*/  DFMA R28, R24, -UR6, R28 ;  /* 0x80000006181c7c2b */ /* 0x000fe2000800001c */
[----:B------:R-:W-:Y:S01]  /*1960*/  UMOV UR6, 0x69ce2bdf ;  /* 0x69ce2bdf00067882 */ /* 0x000fe20000000000 */
[----:B------:R-:W-:Y:S01]  /*1970*/  IMAD.MOV.U32 R24, RZ, RZ, -0x35dec16 ;  /* 0xfca213eaff187424 */ /* 0x000fe200078e00ff */
[----:B------:R-:W-:Y:S01]  /*1980*/  UMOV UR7, 0x3e5ade15 ;  /* 0x3e5ade1500077882 */ /* 0x000fe20000000000 */
[----:B------:R-:W-:-:S06]  /*1990*/  IMAD.MOV.U32 R25, RZ, RZ, 0x3e928af3 ;  /* 0x3e928af3ff197424 */ /* 0x000fcc00078e00ff */
[----:B------:R-:W-:Y:S01]  /*19a0*/  DFMA R24, R28, UR6, R24 ;  /* 0x000000061c187c2b */ /* 0x000fe20008000018 */
[----:B------:R-:W-:Y:S01]  /*19b0*/  UMOV UR6, 0x62401315 ;  /* 0x6240131500067882 */ /* 0x000fe20000000000 */
[----:B------:R-:W-:-:S06]  /*19c0*/  UMOV UR7, 0x3ec71dee ;  /* 0x3ec71dee00077882 */ /* 0x000fcc0000000000 */
[----:B------:R-:W-:Y:S01]  /*19d0*/  DFMA R24, R28, R24, UR6 ;  /* 0x000000061c187e2b */ /* 0x000fe20008000018 */
        /* <DEDUP_REMOVED lines=20> */
[----:B------:R-:W-:-:S08]  /*1b20*/  DFMA R24, R28, R24, UR6 ;  /* 0x000000061c187e2b */ /* 0x000fd00008000018 */
[----:B------:R-:W-:-:S08]  /*1b30*/  DFMA R24, R28, R24, 1 ;  /* 0x3ff000001c18742b */ /* 0x000fd00000000018 */
[----:B------:R-:W-:-:S10]  /*1b40*/  DFMA R24, R28, R24, 1 ;  /* 0x3ff000001c18742b */ /* 0x000fd40000000018 */
[----:B------:R-:W-:Y:S01]  /*1b50*/  LEA R29, R30, R25, 0x14 ;  /* 0x000000191e1d7211 */ /* 0x000fe200078ea0ff */
[----:B------:R-:W-:Y:S01]  /*1b60*/  IMAD.MOV.U32 R28, RZ, RZ, R24 ;  /* 0x000000ffff1c7224 */ /* 0x000fe200078e0018 */
[----:B------:R-:W-:Y:S06]  /*1b70*/  @!P0 BRA `(.L_x_29) ;  /* 0x0000000000308947 */ /* 0x000fec0003800000 */
[----:B------:R-:W-:Y:S01]  /*1b80*/  FSETP.GEU.AND P1, PT, |R33|, 4.2275390625, PT ;  /* 0x408748002100780b */ /* 0x000fe20003f2e200 */
[C---:B------:R-:W-:Y:S02]  /*1b90*/  DADD R28, R32.reuse, +INF ;  /* 0x7ff00000201c7429 */ /* 0x040fe40000000000 */
[----:B------:R-:W-:-:S08]  /*1ba0*/  DSETP.GEU.AND P0, PT, R32, RZ, PT ;  /* 0x000000ff2000722a */ /* 0x000fd00003f0e000 */
[----:B------:R-:W-:Y:S02]  /*1bb0*/  FSEL R28, R28, RZ, P0 ;  /* 0x000000ff1c1c7208 */ /* 0x000fe40000000000 */
[----:B------:R-:W-:Y:S02]  /*1bc0*/  @!P1 LEA.HI R22, R30, R30, RZ, 0x1 ;  /* 0x0000001e1e169211 */ /* 0x000fe400078f08ff */
[----:B------:R-:W-:Y:S02]  /*1bd0*/  FSEL R29, R29, RZ, P0 ;  /* 0x000000ff1d1d7208 */ /* 0x000fe40000000000 */
[----:B------:R-:W-:-:S05]  /*1be0*/  @!P1 SHF.R.S32.HI R22, RZ, 0x1, R22 ;  /* 0x00000001ff169819 */ /* 0x000fca0000011416 */
[----:B------:R-:W-:Y:S02]  /*1bf0*/  @!P1 IMAD.IADD R23, R30, 0x1, -R22 ;  /* 0x000000011e179824 */ /* 0x000fe400078e0a16 */
[----:B------:R-:W-:Y:S02]  /*1c00*/  @!P1 IMAD R25, R22, 0x100000, R25 ;  /* 0x0010000016199824 */ /* 0x000fe400078e0219 */
[----:B------:R-:W-:Y:S01]  /*1c10*/  @!P1 IMAD.MOV.U32 R22, RZ, RZ, RZ ;  /* 0x000000ffff169224 */ /* 0x000fe200078e00ff */
[----:B------:R-:W-:-:S06]  /*1c20*/  @!P1 LEA R23, R23, 0x3ff00000, 0x14 ;  /* 0x3ff0000017179811 */ /* 0x000fcc00078ea0ff */
[----:B------:R-:W-:-:S11]  /*1c30*/  @!P1 DMUL R28, R24, R22 ;  /* 0x00000016181c9228 */ /* 0x000fd60000000000 */
.L_x_29:
[----:B------:R-:W-:Y:S01]  /*1c40*/  DFMA R26, R26, R28, R28 ;  /* 0x0000001c1a1a722b */ /* 0x000fe2000000001c */
[----:B------:R-:W-:Y:S01]  /*1c50*/  IMAD.MOV.U32 R24, RZ, RZ, R0 ;  /* 0x000000ffff187224 */ /* 0x000fe200078e0000 */
[----:B------:R-:W-:Y:S01]  /*1c60*/  DSETP.NEU.AND P0, PT, |R28|, +INF , PT ;  /* 0x7ff000001c00742a */ /* 0x000fe20003f0d200 */
[----:B------:R-:W-:-:S07]  /*1c70*/  IMAD.MOV.U32 R25, RZ, RZ, 0x0 ;  /* 0x00000000ff197424 */ /* 0x000fce00078e00ff */
[----:B------:R-:W-:Y:S02]  /*1c80*/  FSEL R23, R28, R26, !P0 ;  /* 0x0000001a1c177208 */ /* 0x000fe40004000000 */
[----:B------:R-:W-:Y:S01]  /*1c90*/  FSEL R22, R29, R27, !P0 ;  /* 0x0000001b1d167208 */ /* 0x000fe20004000000 */
[----:B------:R-:W-:Y:S06]  /*1ca0*/  RET.REL.NODEC R24 `(_Z11calDisByGPUPfS_S_ifiPl) ;  /* 0xffffffe018d47950 */ /* 0x000fec0003c3ffff */
.L_x_30:
[----:B------:R-:W-:-:S00]  /*1cb0*/  BRA `(.L_x_30) ;  /* 0xfffffffc00fc7947 */ /* 0x000fc0000383ffff */
[----:B------:R-:W-:-:S00]  /*1cc0*/  NOP ;  /* 0x0000000000007918 */ /* 0x000fc00000000000 */
        /* <DEDUP_REMOVED lines=11> */
.L_x_32:


//--------------------- .nv.shared.reserved.0     --------------------------
	.section	.nv.shared.reserved.0,"aw",@nobits
	.weak		__nv_reservedSMEM_offset_0_alias
	.size		__nv_reservedSMEM_offset_0_alias, 0, 64
	.other		__nv_reservedSMEM_offset_0_alias,@"STO_CUDA_RESERVED_SHARED STV_DEFAULT"
__nv_reservedSMEM_offset_0_alias:
	.zero		0
	.zero		64


//--------------------- .nv.constant0._Z11calDisByGPUPfS_S_ifiPl --------------------------
	.section	.nv.constant0._Z11calDisByGPUPfS_S_ifiPl,"a",@progbits
	.sectionflags	@""
	.align	4
.nv.constant0._Z11calDisByGPUPfS_S_ifiPl:
	.zero		944


//--------------------- SYMBOLS --------------------------

	.type		.nv.reservedSmem.offset0,@object
	.size		.nv.reservedSmem.offset0,0x4
